// auto-generated by cutlass_sweep.sparse_gemm — config: {"arch": "sm_90", "cluster_m": 2, "cluster_n": 1, "dtype": "e4m3", "tile_k": 128, "tile_m": 64, "tile_n": 64}
#include "cutlass/cutlass.h"
#include "cutlass/gemm/collective/collective_builder.hpp"
#include "cutlass/gemm/device/gemm_universal_adapter.h"
#include "cutlass/gemm/kernel/gemm_universal.hpp"
#include "cutlass/epilogue/collective/collective_builder.hpp"

using Elem = cutlass::float_e4m3_t;
using Acc  = float;
using TileShape    = cute::Shape<cute::_64, cute::_64, cute::_128>;
using ClusterShape = cute::Shape<cute::_2, cute::_1, cute::_1>;

using CollectiveEpilogue = typename cutlass::epilogue::collective::CollectiveBuilder<
    cutlass::arch::Sm90, cutlass::arch::OpClassSparseTensorOp,
    TileShape, ClusterShape,
    cutlass::epilogue::collective::EpilogueTileAuto,
    Acc, Acc,
    Acc, cutlass::layout::ColumnMajor, 128 / cutlass::sizeof_bits<Acc>::value,
    Acc, cutlass::layout::ColumnMajor, 128 / cutlass::sizeof_bits<Acc>::value,
    cutlass::epilogue::collective::EpilogueScheduleAuto
  >::CollectiveOp;

using CollectiveMainloop = typename cutlass::gemm::collective::CollectiveBuilder<
    cutlass::arch::Sm90, cutlass::arch::OpClassSparseTensorOp,
    Elem, cutlass::layout::RowMajor, 128 / cutlass::sizeof_bits<Elem>::value,
    Elem, cutlass::layout::ColumnMajor, 128 / cutlass::sizeof_bits<Elem>::value,
    Acc,
    TileShape, ClusterShape,
    cutlass::gemm::collective::StageCountAutoCarveout<static_cast<int>(sizeof(typename CollectiveEpilogue::SharedStorage))>,
    cutlass::gemm::collective::KernelScheduleAuto
  >::CollectiveOp;

using GemmKernel = cutlass::gemm::kernel::GemmUniversal<
    cute::Shape<int,int,int,int>,
    CollectiveMainloop,
    CollectiveEpilogue
>;
using Gemm = cutlass::gemm::device::GemmUniversalAdapter<GemmKernel>;

auto* _anchor = &cutlass::device_kernel<GemmKernel>;


// ===== COMPILED SASS (sm_90a) =====

	.target	sm_90a

	.elftype	@"ET_EXEC"


//--------------------- .note.nv.tkinfo           --------------------------
	.section	.note.nv.tkinfo,"",@"SHT_NOTE"
	.sectionflags	@"SHF_NOTE_NV_TKINFO"
	.tkinfo
        /*0018*/ 	.word	0x00000002
        /*0030*/ 	.string	""
        /*0030*/ 	.string	"ptxas"
        /*0030*/ 	.string	"Cuda compilation tools, release 13.0, V13.0.88"
        /*0030*/ 	.string	"Build cuda_13.0.r13.0/compiler.36424714_0"
        /*0030*/ 	.string	"-arch sm_90a -m 64 "



//--------------------- .note.nv.cuinfo           --------------------------
	.section	.note.nv.cuinfo,"",@"SHT_NOTE"
	.sectionflags	@"SHF_NOTE_NV_CUINFO"
        /*0018*/ 	.short	0x0002
        /*001a*/ 	.short	0x005a
        /*001c*/ 	.short	0x0082
	.zero		2


//--------------------- .nv.info                  --------------------------
	.section	.nv.info,"",@"SHT_CUDA_INFO"
	.align	4


	//----- nvinfo : EIATTR_REGCOUNT
	.align		4
        /*0000*/ 	.byte	0x04, 0x2f
        /*0002*/ 	.short	(.L_12 - .L_11)
	.align		4
.L_11:
        /*0004*/ 	.word	index@(_ZN7cutlass13device_kernelINS_4gemm6kernel13GemmUniversalIN4cute5tupleIJiiiiEEENS1_10collective13CollectiveMmaINS1_43MainloopSm90TmaGmmaWarpSpecializedSparseFP8ILi17ENS5_IJNS4_1CILi2EEENSA_ILi1EEESC_EEENS1_32KernelTmaWarpSpecializedPingpongEEENS5_IJNSA_ILi64EEESG_NSA_ILi128EEEEEENS_12float_e4m3_tENS5_IJNS4_6LayoutINS5_IJiNS5_IJSB_iEEEiEEENS5_IJlNS5_IJSC_SB_EEElEEEEENSK_INS5_IJNS5_IJSG_iEEENS5_IJSH_iEEEiEEENS5_IJNS5_IJSH_NSA_ILi8192EEEEEENS5_IJSC_lEEElEEEEEEEESJ_NS5_IJlSC_lEEENS4_8TiledMMAINS4_8MMA_AtomIJNS4_4SM904GMMA6SPARSE31GMMA_64x64x64_F32E4M3E4M3_SS_TNILNS13_7ScaleInE1ELS16_1ELNS13_9SparseSelE0EEEEEENSK_INS5_IJSC_SC_SC_EEENS5_IJNSA_ILi0EEES1B_S1B_EEEEENS5_IJNS4_10UnderscoreES1E_S1E_EEEEENS4_13SM90_TMA_LOADENS4_14ComposedLayoutINS4_7SwizzleILi2ELi4ELi3EEENS4_25smem_sparse_ptr_flag_bitsILi2ELi8EEENSK_INS5_IJNS5_IJSC_NSA_ILi8EEEEEENS5_IJSB_SG_EEEEEENS5_IJNS5_IJS1B_SH_EEESN_EEEEEEEvNS4_8identityENS4_23SM90_TMA_LOAD_MULTICASTENS1I_INS1J_ILi3ELi4ELi3EEENS4_18smem_ptr_flag_bitsILi8EEENSK_INS5_IJS1N_SH_EEENS5_IJSH_SC_EEEEEEEvS1V_EENS_8epilogue10collective6detail29Sm90TmaWarpSpecializedAdapterINS26_15DefaultEpilogueIfNS5_IJSC_llEEES2A_NS25_6thread17LinearCombinationIfLi1EffLNS2B_9ScaleType4KindE0ELNS_15FloatRoundStyleE2EfEENS1_15EpilogueDefaultEEEEEvvEEEEvNT_6ParamsE)
        /*0008*/ 	.word	0x000000a8


	//----- nvinfo : EIATTR_FRAME_SIZE
	.align		4
.L_12:
        /*000c*/ 	.byte	0x04, 0x11
        /*000e*/ 	.short	(.L_14 - .L_13)
	.align		4
.L_13:
        /*0010*/ 	.word	index@(_ZN7cutlass13device_kernelINS_4gemm6kernel13GemmUniversalIN4cute5tupleIJiiiiEEENS1_10collective13CollectiveMmaINS1_43MainloopSm90TmaGmmaWarpSpecializedSparseFP8ILi17ENS5_IJNS4_1CILi2EEENSA_ILi1EEESC_EEENS1_32KernelTmaWarpSpecializedPingpongEEENS5_IJNSA_ILi64EEESG_NSA_ILi128EEEEEENS_12float_e4m3_tENS5_IJNS4_6LayoutINS5_IJiNS5_IJSB_iEEEiEEENS5_IJlNS5_IJSC_SB_EEElEEEEENSK_INS5_IJNS5_IJSG_iEEENS5_IJSH_iEEEiEEENS5_IJNS5_IJSH_NSA_ILi8192EEEEEENS5_IJSC_lEEElEEEEEEEESJ_NS5_IJlSC_lEEENS4_8TiledMMAINS4_8MMA_AtomIJNS4_4SM904GMMA6SPARSE31GMMA_64x64x64_F32E4M3E4M3_SS_TNILNS13_7ScaleInE1ELS16_1ELNS13_9SparseSelE0EEEEEENSK_INS5_IJSC_SC_SC_EEENS5_IJNSA_ILi0EEES1B_S1B_EEEEENS5_IJNS4_10UnderscoreES1E_S1E_EEEEENS4_13SM90_TMA_LOADENS4_14ComposedLayoutINS4_7SwizzleILi2ELi4ELi3EEENS4_25smem_sparse_ptr_flag_bitsILi2ELi8EEENSK_INS5_IJNS5_IJSC_NSA_ILi8EEEEEENS5_IJSB_SG_EEEEEENS5_IJNS5_IJS1B_SH_EEESN_EEEEEEEvNS4_8identityENS4_23SM90_TMA_LOAD_MULTICASTENS1I_INS1J_ILi3ELi4ELi3EEENS4_18smem_ptr_flag_bitsILi8EEENSK_INS5_IJS1N_SH_EEENS5_IJSH_SC_EEEEEEEvS1V_EENS_8epilogue10collective6detail29Sm90TmaWarpSpecializedAdapterINS26_15DefaultEpilogueIfNS5_IJSC_llEEES2A_NS25_6thread17LinearCombinationIfLi1EffLNS2B_9ScaleType4KindE0ELNS_15FloatRoundStyleE2EfEENS1_15EpilogueDefaultEEEEEvvEEEEvNT_6ParamsE)
        /*0014*/ 	.word	0x00000000


	//----- nvinfo : EIATTR_MIN_STACK_SIZE
	.align		4
.L_14:
        /*0018*/ 	.byte	0x04, 0x12
        /*001a*/ 	.short	(.L_16 - .L_15)
	.align		4
.L_15:
        /*001c*/ 	.word	index@(_ZN7cutlass13device_kernelINS_4gemm6kernel13GemmUniversalIN4cute5tupleIJiiiiEEENS1_10collective13CollectiveMmaINS1_43MainloopSm90TmaGmmaWarpSpecializedSparseFP8ILi17ENS5_IJNS4_1CILi2EEENSA_ILi1EEESC_EEENS1_32KernelTmaWarpSpecializedPingpongEEENS5_IJNSA_ILi64EEESG_NSA_ILi128EEEEEENS_12float_e4m3_tENS5_IJNS4_6LayoutINS5_IJiNS5_IJSB_iEEEiEEENS5_IJlNS5_IJSC_SB_EEElEEEEENSK_INS5_IJNS5_IJSG_iEEENS5_IJSH_iEEEiEEENS5_IJNS5_IJSH_NSA_ILi8192EEEEEENS5_IJSC_lEEElEEEEEEEESJ_NS5_IJlSC_lEEENS4_8TiledMMAINS4_8MMA_AtomIJNS4_4SM904GMMA6SPARSE31GMMA_64x64x64_F32E4M3E4M3_SS_TNILNS13_7ScaleInE1ELS16_1ELNS13_9SparseSelE0EEEEEENSK_INS5_IJSC_SC_SC_EEENS5_IJNSA_ILi0EEES1B_S1B_EEEEENS5_IJNS4_10UnderscoreES1E_S1E_EEEEENS4_13SM90_TMA_LOADENS4_14ComposedLayoutINS4_7SwizzleILi2ELi4ELi3EEENS4_25smem_sparse_ptr_flag_bitsILi2ELi8EEENSK_INS5_IJNS5_IJSC_NSA_ILi8EEEEEENS5_IJSB_SG_EEEEEENS5_IJNS5_IJS1B_SH_EEESN_EEEEEEEvNS4_8identityENS4_23SM90_TMA_LOAD_MULTICASTENS1I_INS1J_ILi3ELi4ELi3EEENS4_18smem_ptr_flag_bitsILi8EEENSK_INS5_IJS1N_SH_EEENS5_IJSH_SC_EEEEEEEvS1V_EENS_8epilogue10collective6detail29Sm90TmaWarpSpecializedAdapterINS26_15DefaultEpilogueIfNS5_IJSC_llEEES2A_NS25_6thread17LinearCombinationIfLi1EffLNS2B_9ScaleType4KindE0ELNS_15FloatRoundStyleE2EfEENS1_15EpilogueDefaultEEEEEvvEEEEvNT_6ParamsE)
        /*0020*/ 	.word	0x00000000
.L_16:


//--------------------- .nv.compat                --------------------------
	.section	.nv.compat,"",@"SHT_CUDA_COMPAT_INFO"
	.align	4
        /*0000*/ 	.byte	0x02, 0x09, 0x01, 0x00, 0x02, 0x02, 0x04, 0x00, 0x02, 0x05, 0x05, 0x00, 0x03, 0x07, 0x01, 0x01
        /*0010*/ 	.byte	0x02, 0x03, 0x01, 0x00, 0x02, 0x06, 0x01, 0x00, 0x04, 0x0b, 0x08, 0x00, 0x00, 0x00, 0x00, 0x00
        /*0020*/ 	.byte	0x00, 0x00, 0x00, 0x00


//--------------------- .nv.info._ZN7cutlass13device_kernelINS_4gemm6kernel13GemmUniversalIN4cute5tupleIJiiiiEEENS1_10collective13CollectiveMmaINS1_43MainloopSm90TmaGmmaWarpSpecializedSparseFP8ILi17ENS5_IJNS4_1CILi2EEENSA_ILi1EEESC_EEENS1_32KernelTmaWarpSpecializedPingpongEEENS5_IJNSA_ILi64EEESG_NSA_ILi128EEEEEENS_12float_e4m3_tENS5_IJNS4_6LayoutINS5_IJiNS5_IJSB_iEEEiEEENS5_IJlNS5_IJSC_SB_EEElEEEEENSK_INS5_IJNS5_IJSG_iEEENS5_IJSH_iEEEiEEENS5_IJNS5_IJSH_NSA_ILi8192EEEEEENS5_IJSC_lEEElEEEEEEEESJ_NS5_IJlSC_lEEENS4_8TiledMMAINS4_8MMA_AtomIJNS4_4SM904GMMA6SPARSE31GMMA_64x64x64_F32E4M3E4M3_SS_TNILNS13_7ScaleInE1ELS16_1ELNS13_9SparseSelE0EEEEEENSK_INS5_IJSC_SC_SC_EEENS5_IJNSA_ILi0EEES1B_S1B_EEEEENS5_IJNS4_10UnderscoreES1E_S1E_EEEEENS4_13SM90_TMA_LOADENS4_14ComposedLayoutINS4_7SwizzleILi2ELi4ELi3EEENS4_25smem_sparse_ptr_flag_bitsILi2ELi8EEENSK_INS5_IJNS5_IJSC_NSA_ILi8EEEEEENS5_IJSB_SG_EEEEEENS5_IJNS5_IJS1B_SH_EEESN_EEEEEEEvNS4_8identityENS4_23SM90_TMA_LOAD_MULTICASTENS1I_INS1J_ILi3ELi4ELi3EEENS4_18smem_ptr_flag_bitsILi8EEENSK_INS5_IJS1N_SH_EEENS5_IJSH_SC_EEEEEEEvS1V_EENS_8epilogue10collective6detail29Sm90TmaWarpSpecializedAdapterINS26_15DefaultEpilogueIfNS5_IJSC_llEEES2A_NS25_6thread17LinearCombinationIfLi1EffLNS2B_9ScaleType4KindE0ELNS_15FloatRoundStyleE2EfEENS1_15EpilogueDefaultEEEEEvvEEEEvNT_6ParamsE --------------------------
	.section	.nv.info._ZN7cutlass13device_kernelINS_4gemm6kernel13GemmUniversalIN4cute5tupleIJiiiiEEENS1_10collective13CollectiveMmaINS1_43MainloopSm90TmaGmmaWarpSpecializedSparseFP8ILi17ENS5_IJNS4_1CILi2EEENSA_ILi1EEESC_EEENS1_32KernelTmaWarpSpecializedPingpongEEENS5_IJNSA_ILi64EEESG_NSA_ILi128EEEEEENS_12float_e4m3_tENS5_IJNS4_6LayoutINS5_IJiNS5_IJSB_iEEEiEEENS5_IJlNS5_IJSC_SB_EEElEEEEENSK_INS5_IJNS5_IJSG_iEEENS5_IJSH_iEEEiEEENS5_IJNS5_IJSH_NSA_ILi8192EEEEEENS5_IJSC_lEEElEEEEEEEESJ_NS5_IJlSC_lEEENS4_8TiledMMAINS4_8MMA_AtomIJNS4_4SM904GMMA6SPARSE31GMMA_64x64x64_F32E4M3E4M3_SS_TNILNS13_7ScaleInE1ELS16_1ELNS13_9SparseSelE0EEEEEENSK_INS5_IJSC_SC_SC_EEENS5_IJNSA_ILi0EEES1B_S1B_EEEEENS5_IJNS4_10UnderscoreES1E_S1E_EEEEENS4_13SM90_TMA_LOADENS4_14ComposedLayoutINS4_7SwizzleILi2ELi4ELi3EEENS4_25smem_sparse_ptr_flag_bitsILi2ELi8EEENSK_INS5_IJNS5_IJSC_NSA_ILi8EEEEEENS5_IJSB_SG_EEEEEENS5_IJNS5_IJS1B_SH_EEESN_EEEEEEEvNS4_8identityENS4_23SM90_TMA_LOAD_MULTICASTENS1I_INS1J_ILi3ELi4ELi3EEENS4_18smem_ptr_flag_bitsILi8EEENSK_INS5_IJS1N_SH_EEENS5_IJSH_SC_EEEEEEEvS1V_EENS_8epilogue10collective6detail29Sm90TmaWarpSpecializedAdapterINS26_15DefaultEpilogueIfNS5_IJSC_llEEES2A_NS25_6thread17LinearCombinationIfLi1EffLNS2B_9ScaleType4KindE0ELNS_15FloatRoundStyleE2EfEENS1_15EpilogueDefaultEEEEEvvEEEEvNT_6ParamsE,"",@"SHT_CUDA_INFO"
	.sectionflags	@""
	.align	4


	//----- nvinfo : EIATTR_CUDA_API_VERSION
	.align		4
        /*0000*/ 	.byte	0x04, 0x37
        /*0002*/ 	.short	(.L_18 - .L_17)
.L_17:
        /*0004*/ 	.word	0x00000082


	//----- nvinfo : EIATTR_KPARAM_INFO
	.align		4
.L_18:
        /*0008*/ 	.byte	0x04, 0x17
        /*000a*/ 	.short	(.L_20 - .L_19)
.L_19:
        /*000c*/ 	.word	0x00000000
        /*0010*/ 	.short	0x0000
        /*0012*/ 	.short	0x0070
        /*0014*/ 	.byte	0x00, 0xf0, 0x01, 0x14


	//----- nvinfo : EIATTR_SPARSE_MMA_MASK
	.align		4
.L_20:
        /*0018*/ 	.byte	0x03, 0x50
        /*001a*/ 	.short	0x0001


	//----- nvinfo : EIATTR_MAXREG_COUNT
	.align		4
        /*001c*/ 	.byte	0x03, 0x1b
        /*001e*/ 	.short	0x00a8


	//----- nvinfo : EIATTR_NUM_BARRIERS
	.align		4
        /*0020*/ 	.byte	0x02, 0x4c
        /*0022*/ 	.byte	0x01
	.zero		1


	//----- nvinfo : EIATTR_MERCURY_ISA_VERSION
	.align		4
        /*0024*/ 	.byte	0x03, 0x5f
        /*0026*/ 	.short	0x0101


	//----- nvinfo : EIATTR_INT_WARP_WIDE_INSTR_OFFSETS
	.align		4
        /*0028*/ 	.byte	0x04, 0x31
        /*002a*/ 	.short	(.L_22 - .L_21)


	//   ....[0]....
.L_21:
        /*002c*/ 	.word	0x00000680


	//   ....[1]....
        /*0030*/ 	.word	0x00000790


	//   ....[2]....
        /*0034*/ 	.word	0x000007b0


	//   ....[3]....
        /*0038*/ 	.word	0x000007d0


	//   ....[4]....
        /*003c*/ 	.word	0x00000940


	//   ....[5]....
        /*0040*/ 	.word	0x00000950


	//   ....[6]....
        /*0044*/ 	.word	0x00000960


	//   ....[7]....
        /*0048*/ 	.word	0x00000980


	//----- nvinfo : EIATTR_COOP_GROUP_MASK_REGIDS
	.align		4
.L_22:
        /*004c*/ 	.byte	0x04, 0x29
        /*004e*/ 	.short	(.L_24 - .L_23)


	//   ....[0]....
.L_23:
        /*0050*/ 	.word	0xffffffff


	//   ....[1]....
        /*0054*/ 	.word	0xffffffff


	//   ....[2]....
        /*0058*/ 	.word	0xffffffff


	//   ....[3]....
        /*005c*/ 	.word	0xffffffff


	//   ....[4]....
        /*0060*/ 	.word	0xffffffff


	//   ....[5]....
        /*0064*/ 	.word	0xffffffff


	//   ....[6]....
        /*0068*/ 	.word	0xffffffff


	//----- nvinfo : EIATTR_COOP_GROUP_INSTR_OFFSETS
	.align		4
.L_24:
        /*006c*/ 	.byte	0x04, 0x28
        /*006e*/ 	.short	(.L_26 - .L_25)


	//   ....[0]....
.L_25:
        /*0070*/ 	.word	0x00000060


	//   ....[1]....
        /*0074*/ 	.word	0x00000070


	//   ....[2]....
        /*0078*/ 	.word	0x00000160


	//   ....[3]....
        /*007c*/ 	.word	0x000004d0


	//   ....[4]....
        /*0080*/ 	.word	0x00000510


	//   ....[5]....
        /*0084*/ 	.word	0x000005a0


	//   ....[6]....
        /*0088*/ 	.word	0x00000b10


	//----- nvinfo : EIATTR_REG_RECONFIG
	.align		4
.L_26:
        /*008c*/ 	.byte	0x01, 0x54
	.zero		2


	//----- nvinfo : EIATTR_MBARRIER_INSTR_OFFSETS
	.align		4
        /*0090*/ 	.byte	0x04, 0x39
        /*0092*/ 	.short	(.L_28 - .L_27)


	//   ....[0]....
.L_27:
        /*0094*/ 	.word	0x00000280
        /*0098*/ 	.word	0x000000ff
        /*009c*/ 	.word	0x00000000
        /*00a0*/ 	.short	0x0100
        /*00a2*/ 	.byte	0x08
	.zero		1


	//   ....[1]....
        /*00a4*/ 	.word	0x00000290
        /*00a8*/ 	.word	0x000000ff
        /*00ac*/ 	.word	0x00000088
        /*00b0*/ 	.short	0x0100
        /*00b2*/ 	.byte	0x08
	.zero		1


	//   ....[2]....
        /*00b4*/ 	.word	0x000002a0
        /*00b8*/ 	.word	0x000000ff
        /*00bc*/ 	.word	0x00000008
        /*00c0*/ 	.short	0x0100
        /*00c2*/ 	.byte	0x08
	.zero		1


	//   ....[3]....
        /*00c4*/ 	.word	0x000002b0
        /*00c8*/ 	.word	0x000000ff
        /*00cc*/ 	.word	0x00000090
        /*00d0*/ 	.short	0x0100
        /*00d2*/ 	.byte	0x08
	.zero		1


	//   ....[4]....
        /*00d4*/ 	.word	0x000002c0
        /*00d8*/ 	.word	0x000000ff
        /*00dc*/ 	.word	0x00000010
        /*00e0*/ 	.short	0x0100
        /*00e2*/ 	.byte	0x08
	.zero		1


	//   ....[5]....
        /*00e4*/ 	.word	0x000002d0
        /*00e8*/ 	.word	0x000000ff
        /*00ec*/ 	.word	0x00000098
        /*00f0*/ 	.short	0x0100
        /*00f2*/ 	.byte	0x08
	.zero		1


	//   ....[6]....
        /*00f4*/ 	.word	0x000002e0
        /*00f8*/ 	.word	0x000000ff
        /*00fc*/ 	.word	0x00000018
        /*0100*/ 	.short	0x0100
        /*0102*/ 	.byte	0x08
	.zero		1


	//   ....[7]....
        /*0104*/ 	.word	0x000002f0
        /*0108*/ 	.word	0x000000ff
        /*010c*/ 	.word	0x000000a0
        /*0110*/ 	.short	0x0100
        /*0112*/ 	.byte	0x08
	.zero		1


	//   ....[8]....
        /*0114*/ 	.word	0x00000300
        /*0118*/ 	.word	0x000000ff
        /*011c*/ 	.word	0x00000020
        /*0120*/ 	.short	0x0100
        /*0122*/ 	.byte	0x08
	.zero		1


	//   ....[9]....
        /*0124*/ 	.word	0x00000310
        /*0128*/ 	.word	0x000000ff
        /*012c*/ 	.word	0x000000a8
        /*0130*/ 	.short	0x0100
        /*0132*/ 	.byte	0x08
	.zero		1


	//   ....[10]....
        /*0134*/ 	.word	0x00000320
        /*0138*/ 	.word	0x000000ff
        /*013c*/ 	.word	0x00000028
        /*0140*/ 	.short	0x0100
        /*0142*/ 	.byte	0x08
	.zero		1


	//   ....[11]....
        /*0144*/ 	.word	0x00000330
        /*0148*/ 	.word	0x000000ff
        /*014c*/ 	.word	0x000000b0
        /*0150*/ 	.short	0x0100
        /*0152*/ 	.byte	0x08
	.zero		1


	//   ....[12]....
        /*0154*/ 	.word	0x00000340
        /*0158*/ 	.word	0x000000ff
        /*015c*/ 	.word	0x00000030
        /*0160*/ 	.short	0x0100
        /*0162*/ 	.byte	0x08
	.zero		1


	//   ....[13]....
        /*0164*/ 	.word	0x00000350
        /*0168*/ 	.word	0x000000ff
        /*016c*/ 	.word	0x000000b8
        /*0170*/ 	.short	0x0100
        /*0172*/ 	.byte	0x08
	.zero		1


	//   ....[14]....
        /*0174*/ 	.word	0x00000360
        /*0178*/ 	.word	0x000000ff
        /*017c*/ 	.word	0x00000038
        /*0180*/ 	.short	0x0100
        /*0182*/ 	.byte	0x08
	.zero		1


	//   ....[15]....
        /*0184*/ 	.word	0x00000370
        /*0188*/ 	.word	0x000000ff
        /*018c*/ 	.word	0x000000c0
        /*0190*/ 	.short	0x0100
        /*0192*/ 	.byte	0x08
	.zero		1


	//   ....[16]....
        /*0194*/ 	.word	0x00000380
        /*0198*/ 	.word	0x000000ff
        /*019c*/ 	.word	0x00000040
        /*01a0*/ 	.short	0x0100
        /*01a2*/ 	.byte	0x08
	.zero		1


	//   ....[17]....
        /*01a4*/ 	.word	0x00000390
        /*01a8*/ 	.word	0x000000ff
        /*01ac*/ 	.word	0x000000c8
        /*01b0*/ 	.short	0x0100
        /*01b2*/ 	.byte	0x08
	.zero		1


	//   ....[18]....
        /*01b4*/ 	.word	0x000003a0
        /*01b8*/ 	.word	0x000000ff
        /*01bc*/ 	.word	0x00000048
        /*01c0*/ 	.short	0x0100
        /*01c2*/ 	.byte	0x08
	.zero		1


	//   ....[19]....
        /*01c4*/ 	.word	0x000003b0
        /*01c8*/ 	.word	0x000000ff
        /*01cc*/ 	.word	0x000000d0
        /*01d0*/ 	.short	0x0100
        /*01d2*/ 	.byte	0x08
	.zero		1


	//   ....[20]....
        /*01d4*/ 	.word	0x000003c0
        /*01d8*/ 	.word	0x000000ff
        /*01dc*/ 	.word	0x00000050
        /*01e0*/ 	.short	0x0100
        /*01e2*/ 	.byte	0x08
	.zero		1


	//   ....[21]....
        /*01e4*/ 	.word	0x000003d0
        /*01e8*/ 	.word	0x000000ff
        /*01ec*/ 	.word	0x000000d8
        /*01f0*/ 	.short	0x0100
        /*01f2*/ 	.byte	0x08
	.zero		1


	//   ....[22]....
        /*01f4*/ 	.word	0x000003e0
        /*01f8*/ 	.word	0x000000ff
        /*01fc*/ 	.word	0x00000058
        /*0200*/ 	.short	0x0100
        /*0202*/ 	.byte	0x08
	.zero		1


	//   ....[23]....
        /*0204*/ 	.word	0x000003f0
        /*0208*/ 	.word	0x000000ff
        /*020c*/ 	.word	0x000000e0
        /*0210*/ 	.short	0x0100
        /*0212*/ 	.byte	0x08
	.zero		1


	//   ....[24]....
        /*0214*/ 	.word	0x00000400
        /*0218*/ 	.word	0x000000ff
        /*021c*/ 	.word	0x00000060
        /*0220*/ 	.short	0x0100
        /*0222*/ 	.byte	0x08
	.zero		1


	//   ....[25]....
        /*0224*/ 	.word	0x00000410
        /*0228*/ 	.word	0x000000ff
        /*022c*/ 	.word	0x000000e8
        /*0230*/ 	.short	0x0100
        /*0232*/ 	.byte	0x08
	.zero		1


	//   ....[26]....
        /*0234*/ 	.word	0x00000420
        /*0238*/ 	.word	0x000000ff
        /*023c*/ 	.word	0x00000068
        /*0240*/ 	.short	0x0100
        /*0242*/ 	.byte	0x08
	.zero		1


	//   ....[27]....
        /*0244*/ 	.word	0x00000430
        /*0248*/ 	.word	0x000000ff
        /*024c*/ 	.word	0x000000f0
        /*0250*/ 	.short	0x0100
        /*0252*/ 	.byte	0x08
	.zero		1


	//   ....[28]....
        /*0254*/ 	.word	0x00000440
        /*0258*/ 	.word	0x000000ff
        /*025c*/ 	.word	0x00000070
        /*0260*/ 	.short	0x0100
        /*0262*/ 	.byte	0x08
	.zero		1


	//   ....[29]....
        /*0264*/ 	.word	0x00000450
        /*0268*/ 	.word	0x000000ff
        /*026c*/ 	.word	0x000000f8
        /*0270*/ 	.short	0x0100
        /*0272*/ 	.byte	0x08
	.zero		1


	//   ....[30]....
        /*0274*/ 	.word	0x00000460
        /*0278*/ 	.word	0x000000ff
        /*027c*/ 	.word	0x00000078
        /*0280*/ 	.short	0x0100
        /*0282*/ 	.byte	0x08
	.zero		1


	//   ....[31]....
        /*0284*/ 	.word	0x00000470
        /*0288*/ 	.word	0x000000ff
        /*028c*/ 	.word	0x00000100
        /*0290*/ 	.short	0x0100
        /*0292*/ 	.byte	0x08
	.zero		1


	//   ....[32]....
        /*0294*/ 	.word	0x00000480
        /*0298*/ 	.word	0x000000ff
        /*029c*/ 	.word	0x00000080
        /*02a0*/ 	.short	0x0100
        /*02a2*/ 	.byte	0x08
	.zero		1


	//   ....[33]....
        /*02a4*/ 	.word	0x00000490
        /*02a8*/ 	.word	0x000000ff
        /*02ac*/ 	.word	0x00000108
        /*02b0*/ 	.short	0x0100
        /*02b2*/ 	.byte	0x08
	.zero		1


	//   ....[34]....
        /*02b4*/ 	.word	0x000009d0
        /*02b8*/ 	.word	0x000000ff
        /*02bc*/ 	.word	0x00000140
        /*02c0*/ 	.short	0x0100
        /*02c2*/ 	.byte	0x08
	.zero		1


	//   ....[35]....
        /*02c4*/ 	.word	0x00000a70
        /*02c8*/ 	.word	0x000000ff
        /*02cc*/ 	.word	0x00000148
        /*02d0*/ 	.short	0x0100
        /*02d2*/ 	.byte	0x08
	.zero		1


	//   ....[36]....
        /*02d4*/ 	.word	0x00000a90
        /*02d8*/ 	.word	0x000000ff
        /*02dc*/ 	.word	0x00000120
        /*02e0*/ 	.short	0x0100
        /*02e2*/ 	.byte	0x09
	.zero		1


	//   ....[37]....
        /*02e4*/ 	.word	0x00000aa0
        /*02e8*/ 	.word	0x000000ff
        /*02ec*/ 	.word	0x00000128
        /*02f0*/ 	.short	0x0100
        /*02f2*/ 	.byte	0x09
	.zero		1


	//   ....[38]....
        /*02f4*/ 	.word	0x00000ab0
        /*02f8*/ 	.word	0x000000ff
        /*02fc*/ 	.word	0x00000130
        /*0300*/ 	.short	0x0100
        /*0302*/ 	.byte	0x09
	.zero		1


	//   ....[39]....
        /*0304*/ 	.word	0x00000ac0
        /*0308*/ 	.word	0x000000ff
        /*030c*/ 	.word	0x00000138
        /*0310*/ 	.short	0x0100
        /*0312*/ 	.byte	0x09
	.zero		1


	//   ....[40]....
        /*0314*/ 	.word	0x00001970
        /*0318*/ 	.word	0x000000ff
        /*031c*/ 	.word	0xfffffff8
        /*0320*/ 	.short	0x010a
        /*0322*/ 	.byte	0x0d
	.zero		1


	//   ....[41]....
        /*0324*/ 	.word	0x00001d50
        /*0328*/ 	.word	0x000000ff
        /*032c*/ 	.word	0x00000000
        /*0330*/ 	.short	0x010a
        /*0332*/ 	.byte	0x08
	.zero		1


	//   ....[42]....
        /*0334*/ 	.word	0x00001db0
        /*0338*/ 	.word	0x000000ff
        /*033c*/ 	.word	0x00000000
        /*0340*/ 	.short	0x010a
        /*0342*/ 	.byte	0x08
	.zero		1


	//   ....[43]....
        /*0344*/ 	.word	0x000021b0
        /*0348*/ 	.word	0x00000044
        /*034c*/ 	.word	0x00000000
        /*0350*/ 	.short	0x0101
        /*0352*/ 	.byte	0x3f
	.zero		1


	//   ....[44]....
        /*0354*/ 	.word	0x00002530
        /*0358*/ 	.word	0x00000042
        /*035c*/ 	.word	0x00000000
        /*0360*/ 	.short	0x0101
        /*0362*/ 	.byte	0x16
	.zero		1


	//   ....[45]....
        /*0364*/ 	.word	0x00002590
        /*0368*/ 	.word	0x000000ff
        /*036c*/ 	.word	0x00000008
        /*0370*/ 	.short	0x010a
        /*0372*/ 	.byte	0x0d
	.zero		1


	//   ....[46]....
        /*0374*/ 	.word	0x00004e00
        /*0378*/ 	.word	0x00000004
        /*037c*/ 	.word	0x00000000
        /*0380*/ 	.short	0x0101
        /*0382*/ 	.byte	0x16
	.zero		1


	//   ....[47]....
        /*0384*/ 	.word	0x00005760
        /*0388*/ 	.word	0x00000013
        /*038c*/ 	.word	0x00000088
        /*0390*/ 	.short	0x010a
        /*0392*/ 	.byte	0x3f
	.zero		1


	//   ....[48]....
        /*0394*/ 	.word	0x00005bc0
        /*0398*/ 	.word	0x0000000a
        /*039c*/ 	.word	0x00000148
        /*03a0*/ 	.short	0x0101
        /*03a2*/ 	.byte	0x3f
	.zero		1


	//   ....[49]....
        /*03a4*/ 	.word	0x00006330
        /*03a8*/ 	.word	0x00000005
        /*03ac*/ 	.word	0x00000000
        /*03b0*/ 	.short	0x010a
        /*03b2*/ 	.byte	0x3f
	.zero		1


	//   ....[50]....
        /*03b4*/ 	.word	0x000063b0
        /*03b8*/ 	.word	0x00000007
        /*03bc*/ 	.word	0x00000000
        /*03c0*/ 	.short	0x010a
        /*03c2*/ 	.byte	0x3f
	.zero		1


	//   ....[51]....
        /*03c4*/ 	.word	0x00006440
        /*03c8*/ 	.word	0x00000006
        /*03cc*/ 	.word	0x00000000
        /*03d0*/ 	.short	0x010a
        /*03d2*/ 	.byte	0x3f
	.zero		1


	//   ....[52]....
        /*03d4*/ 	.word	0x000064d0
        /*03d8*/ 	.word	0x00000009
        /*03dc*/ 	.word	0x00000000
        /*03e0*/ 	.short	0x010a
        /*03e2*/ 	.byte	0x3f
	.zero		1


	//   ....[53]....
        /*03e4*/ 	.word	0x00006560
        /*03e8*/ 	.word	0x00000006
        /*03ec*/ 	.word	0x00000000
        /*03f0*/ 	.short	0x010a
        /*03f2*/ 	.byte	0x3f
	.zero		1


	//   ....[54]....
        /*03f4*/ 	.word	0x000065f0
        /*03f8*/ 	.word	0x00000009
        /*03fc*/ 	.word	0x00000000
        /*0400*/ 	.short	0x010a
        /*0402*/ 	.byte	0x3f
	.zero		1


	//   ....[55]....
        /*0404*/ 	.word	0x00006680
        /*0408*/ 	.word	0x00000006
        /*040c*/ 	.word	0x00000000
        /*0410*/ 	.short	0x010a
        /*0412*/ 	.byte	0x3f
	.zero		1


	//   ....[56]....
        /*0414*/ 	.word	0x00006710
        /*0418*/ 	.word	0x00000009
        /*041c*/ 	.word	0x00000000
        /*0420*/ 	.short	0x010a
        /*0422*/ 	.byte	0x3f
	.zero		1


	//   ....[57]....
        /*0424*/ 	.word	0x000067a0
        /*0428*/ 	.word	0x00000006
        /*042c*/ 	.word	0x00000000
        /*0430*/ 	.short	0x010a
        /*0432*/ 	.byte	0x3f
	.zero		1


	//   ....[58]....
        /*0434*/ 	.word	0x00006830
        /*0438*/ 	.word	0x00000009
        /*043c*/ 	.word	0x00000000
        /*0440*/ 	.short	0x010a
        /*0442*/ 	.byte	0x3f
	.zero		1


	//   ....[59]....
        /*0444*/ 	.word	0x000068c0
        /*0448*/ 	.word	0x00000006
        /*044c*/ 	.word	0x00000000
        /*0450*/ 	.short	0x010a
        /*0452*/ 	.byte	0x3f
	.zero		1


	//   ....[60]....
        /*0454*/ 	.word	0x00006950
        /*0458*/ 	.word	0x00000009
        /*045c*/ 	.word	0x00000000
        /*0460*/ 	.short	0x010a
        /*0462*/ 	.byte	0x3f
	.zero		1


	//   ....[61]....
        /*0464*/ 	.word	0x000069e0
        /*0468*/ 	.word	0x00000006
        /*046c*/ 	.word	0x00000000
        /*0470*/ 	.short	0x010a
        /*0472*/ 	.byte	0x3f
	.zero		1


	//   ....[62]....
        /*0474*/ 	.word	0x00006a70
        /*0478*/ 	.word	0x00000009
        /*047c*/ 	.word	0x00000000
        /*0480*/ 	.short	0x010a
        /*0482*/ 	.byte	0x3f
	.zero		1


	//   ....[63]....
        /*0484*/ 	.word	0x00006b00
        /*0488*/ 	.word	0x00000008
        /*048c*/ 	.word	0x00000000
        /*0490*/ 	.short	0x010a
        /*0492*/ 	.byte	0x3f
	.zero		1


	//   ....[64]....
        /*0494*/ 	.word	0x00006b90
        /*0498*/ 	.word	0x0000000b
        /*049c*/ 	.word	0x00000000
        /*04a0*/ 	.short	0x010a
        /*04a2*/ 	.byte	0x3f
	.zero		1


	//   ....[65]....
        /*04a4*/ 	.word	0x00006c20
        /*04a8*/ 	.word	0x00000003
        /*04ac*/ 	.word	0x00000000
        /*04b0*/ 	.short	0x010a
        /*04b2*/ 	.byte	0x3f
	.zero		1


	//   ....[66]....
        /*04b4*/ 	.word	0x00006c90
        /*04b8*/ 	.word	0x00000017
        /*04bc*/ 	.word	0xfffffff8
        /*04c0*/ 	.short	0x010a
        /*04c2*/ 	.byte	0x3f
	.zero		1


	//   ....[67]....
        /*04c4*/ 	.word	0x00006cf0
        /*04c8*/ 	.word	0x0000006f
        /*04cc*/ 	.word	0x00000000
        /*04d0*/ 	.short	0x010a
        /*04d2*/ 	.byte	0x3f
	.zero		1


	//   ....[68]....
        /*04d4*/ 	.word	0x00006d50
        /*04d8*/ 	.word	0x00000019
        /*04dc*/ 	.word	0x00000008
        /*04e0*/ 	.short	0x010a
        /*04e2*/ 	.byte	0x3f
	.zero		1


	//   ....[69]....
        /*04e4*/ 	.word	0x00006e20
        /*04e8*/ 	.word	0x00000013
        /*04ec*/ 	.word	0x00000088
        /*04f0*/ 	.short	0x010a
        /*04f2*/ 	.byte	0x3f
	.zero		1


	//   ....[70]....
        /*04f4*/ 	.word	0x00006f00
        /*04f8*/ 	.word	0x00000005
        /*04fc*/ 	.word	0x00000000
        /*0500*/ 	.short	0x010a
        /*0502*/ 	.byte	0x3f
	.zero		1


	//   ....[71]....
        /*0504*/ 	.word	0x00006f50
        /*0508*/ 	.word	0x00000007
        /*050c*/ 	.word	0x00000000
        /*0510*/ 	.short	0x010a
        /*0512*/ 	.byte	0x3f
	.zero		1


	//   ....[72]....
        /*0514*/ 	.word	0x00006fa0
        /*0518*/ 	.word	0x00000006
        /*051c*/ 	.word	0x00000000
        /*0520*/ 	.short	0x010a
        /*0522*/ 	.byte	0x3f
	.zero		1


	//   ....[73]....
        /*0524*/ 	.word	0x00006ff0
        /*0528*/ 	.word	0x00000009
        /*052c*/ 	.word	0x00000000
        /*0530*/ 	.short	0x010a
        /*0532*/ 	.byte	0x3f
	.zero		1


	//   ....[74]....
        /*0534*/ 	.word	0x00007040
        /*0538*/ 	.word	0x00000006
        /*053c*/ 	.word	0x00000000
        /*0540*/ 	.short	0x010a
        /*0542*/ 	.byte	0x3f
	.zero		1


	//   ....[75]....
        /*0544*/ 	.word	0x00007090
        /*0548*/ 	.word	0x00000009
        /*054c*/ 	.word	0x00000000
        /*0550*/ 	.short	0x010a
        /*0552*/ 	.byte	0x3f
	.zero		1


	//   ....[76]....
        /*0554*/ 	.word	0x000070e0
        /*0558*/ 	.word	0x00000006
        /*055c*/ 	.word	0x00000000
        /*0560*/ 	.short	0x010a
        /*0562*/ 	.byte	0x3f
	.zero		1


	//   ....[77]....
        /*0564*/ 	.word	0x00007130
        /*0568*/ 	.word	0x00000009
        /*056c*/ 	.word	0x00000000
        /*0570*/ 	.short	0x010a
        /*0572*/ 	.byte	0x3f
	.zero		1


	//   ....[78]....
        /*0574*/ 	.word	0x00007180
        /*0578*/ 	.word	0x00000006
        /*057c*/ 	.word	0x00000000
        /*0580*/ 	.short	0x010a
        /*0582*/ 	.byte	0x3f
	.zero		1


	//   ....[79]....
        /*0584*/ 	.word	0x000071d0
        /*0588*/ 	.word	0x00000009
        /*058c*/ 	.word	0x00000000
        /*0590*/ 	.short	0x010a
        /*0592*/ 	.byte	0x3f
	.zero		1


	//   ....[80]....
        /*0594*/ 	.word	0x00007220
        /*0598*/ 	.word	0x00000006
        /*059c*/ 	.word	0x00000000
        /*05a0*/ 	.short	0x010a
        /*05a2*/ 	.byte	0x3f
	.zero		1


	//   ....[81]....
        /*05a4*/ 	.word	0x00007270
        /*05a8*/ 	.word	0x00000009
        /*05ac*/ 	.word	0x00000000
        /*05b0*/ 	.short	0x010a
        /*05b2*/ 	.byte	0x3f
	.zero		1


	//   ....[82]....
        /*05b4*/ 	.word	0x000072c0
        /*05b8*/ 	.word	0x00000006
        /*05bc*/ 	.word	0x00000000
        /*05c0*/ 	.short	0x010a
        /*05c2*/ 	.byte	0x3f
	.zero		1


	//   ....[83]....
        /*05c4*/ 	.word	0x00007310
        /*05c8*/ 	.word	0x00000009
        /*05cc*/ 	.word	0x00000000
        /*05d0*/ 	.short	0x010a
        /*05d2*/ 	.byte	0x3f
	.zero		1


	//   ....[84]....
        /*05d4*/ 	.word	0x00007360
        /*05d8*/ 	.word	0x00000008
        /*05dc*/ 	.word	0x00000000
        /*05e0*/ 	.short	0x010a
        /*05e2*/ 	.byte	0x3f
	.zero		1


	//   ....[85]....
        /*05e4*/ 	.word	0x000073b0
        /*05e8*/ 	.word	0x0000000b
        /*05ec*/ 	.word	0x00000000
        /*05f0*/ 	.short	0x010a
        /*05f2*/ 	.byte	0x3f
	.zero		1


	//----- nvinfo : EIATTR_NUM_MBARRIERS
	.align		4
.L_28:
        /*05f4*/ 	.byte	0x03, 0x38
        /*05f6*/ 	.short	0x0028


	//----- nvinfo : EIATTR_EXIT_INSTR_OFFSETS
	.align		4
        /*05f8*/ 	.byte	0x04, 0x1c
        /*05fa*/ 	.short	(.L_30 - .L_29)


	//   ....[0]....
.L_29:
        /*05fc*/ 	.word	0x00001560


	//   ....[1]....
        /*0600*/ 	.word	0x000015c0


	//   ....[2]....
        /*0604*/ 	.word	0x00005420


	//   ....[3]....
        /*0608*/ 	.word	0x00005450


	//   ....[4]....
        /*060c*/ 	.word	0x00006c70


	//----- nvinfo : EIATTR_MAX_THREADS
	.align		4
.L_30:
        /*0610*/ 	.byte	0x04, 0x05
        /*0612*/ 	.short	(.L_32 - .L_31)
.L_31:
        /*0614*/ 	.word	0x00000180
        /*0618*/ 	.word	0x00000001
        /*061c*/ 	.word	0x00000001


	//----- nvinfo : EIATTR_CRS_STACK_SIZE
	.align		4
.L_32:
        /*0620*/ 	.byte	0x04, 0x1e
        /*0622*/ 	.short	(.L_34 - .L_33)
.L_33:
        /*0624*/ 	.word	0x00000000


	//----- nvinfo : EIATTR_CBANK_PARAM_SIZE
	.align		4
.L_34:
        /*0628*/ 	.byte	0x03, 0x19
        /*062a*/ 	.short	0x0570


	//----- nvinfo : EIATTR_PARAM_CBANK
	.align		4
        /*062c*/ 	.byte	0x04, 0x0a
        /*062e*/ 	.short	(.L_36 - .L_35)
	.align		4
.L_35:
        /*0630*/ 	.word	index@(.nv.constant0._ZN7cutlass13device_kernelINS_4gemm6kernel13GemmUniversalIN4cute5tupleIJiiiiEEENS1_10collective13CollectiveMmaINS1_43MainloopSm90TmaGmmaWarpSpecializedSparseFP8ILi17ENS5_IJNS4_1CILi2EEENSA_ILi1EEESC_EEENS1_32KernelTmaWarpSpecializedPingpongEEENS5_IJNSA_ILi64EEESG_NSA_ILi128EEEEEENS_12float_e4m3_tENS5_IJNS4_6LayoutINS5_IJiNS5_IJSB_iEEEiEEENS5_IJlNS5_IJSC_SB_EEElEEEEENSK_INS5_IJNS5_IJSG_iEEENS5_IJSH_iEEEiEEENS5_IJNS5_IJSH_NSA_ILi8192EEEEEENS5_IJSC_lEEElEEEEEEEESJ_NS5_IJlSC_lEEENS4_8TiledMMAINS4_8MMA_AtomIJNS4_4SM904GMMA6SPARSE31GMMA_64x64x64_F32E4M3E4M3_SS_TNILNS13_7ScaleInE1ELS16_1ELNS13_9SparseSelE0EEEEEENSK_INS5_IJSC_SC_SC_EEENS5_IJNSA_ILi0EEES1B_S1B_EEEEENS5_IJNS4_10UnderscoreES1E_S1E_EEEEENS4_13SM90_TMA_LOADENS4_14ComposedLayoutINS4_7SwizzleILi2ELi4ELi3EEENS4_25smem_sparse_ptr_flag_bitsILi2ELi8EEENSK_INS5_IJNS5_IJSC_NSA_ILi8EEEEEENS5_IJSB_SG_EEEEEENS5_IJNS5_IJS1B_SH_EEESN_EEEEEEEvNS4_8identityENS4_23SM90_TMA_LOAD_MULTICASTENS1I_INS1J_ILi3ELi4ELi3EEENS4_18smem_ptr_flag_bitsILi8EEENSK_INS5_IJS1N_SH_EEENS5_IJSH_SC_EEEEEEEvS1V_EENS_8epilogue10collective6detail29Sm90TmaWarpSpecializedAdapterINS26_15DefaultEpilogueIfNS5_IJSC_llEEES2A_NS25_6thread17LinearCombinationIfLi1EffLNS2B_9ScaleType4KindE0ELNS_15FloatRoundStyleE2EfEENS1_15EpilogueDefaultEEEEEvvEEEEvNT_6ParamsE)
        /*0634*/ 	.short	0x0210
        /*0636*/ 	.short	0x0570


	//----- nvinfo : EIATTR_SW_WAR
	.align		4
.L_36:
        /*0638*/ 	.byte	0x04, 0x36
        /*063a*/ 	.short	(.L_38 - .L_37)
.L_37:
        /*063c*/ 	.word	0x00000008
.L_38:


//--------------------- .nv.callgraph             --------------------------
	.section	.nv.callgraph,"",@"SHT_CUDA_CALLGRAPH"
	.align	4
	.sectionentsize	8
	.align		4
        /*0000*/ 	.word	0x00000000
	.align		4
        /*0004*/ 	.word	0xffffffff
	.align		4
        /*0008*/ 	.word	0x00000000
	.align		4
        /*000c*/ 	.word	0xfffffffe
	.align		4
        /*0010*/ 	.word	0x00000000
	.align		4
        /*0014*/ 	.word	0xfffffffd
	.align		4
        /*0018*/ 	.word	0x00000000
	.align		4
        /*001c*/ 	.word	0xfffffffc


//--------------------- .nv.constant4             --------------------------
	.section	.nv.constant4,"a",@progbits
	.align	8
	.align		8
.nv.constant4:
        /*0000*/ 	.dword	_ZN39_INTERNAL_700cf96c_4_k_cu_a05c62ac_26214cuda3std3__45__cpo5beginE
	.align		8
        /*0008*/ 	.dword	_ZN39_INTERNAL_700cf96c_4_k_cu_a05c62ac_26214cuda3std3__45__cpo3endE
	.align		8
        /*0010*/ 	.dword	_ZN39_INTERNAL_700cf96c_4_k_cu_a05c62ac_26214cuda3std3__45__cpo6cbeginE
	.align		8
        /*0018*/ 	.dword	_ZN39_INTERNAL_700cf96c_4_k_cu_a05c62ac_26214cuda3std3__45__cpo4cendE
	.align		8
        /*0020*/ 	.dword	_ZN39_INTERNAL_700cf96c_4_k_cu_a05c62ac_26214cuda3std3__441_GLOBAL__N__700cf96c_4_k_cu_a05c62ac_26216ignoreE
	.align		8
        /*0028*/ 	.dword	_ZN39_INTERNAL_700cf96c_4_k_cu_a05c62ac_26214cuda3std3__419piecewise_constructE
	.align		8
        /*0030*/ 	.dword	_ZN39_INTERNAL_700cf96c_4_k_cu_a05c62ac_26214cuda3std3__48in_placeE
	.align		8
        /*0038*/ 	.dword	_ZN39_INTERNAL_700cf96c_4_k_cu_a05c62ac_26214cuda3std6ranges3__45__cpo4swapE
	.align		8
        /*0040*/ 	.dword	_ZN39_INTERNAL_700cf96c_4_k_cu_a05c62ac_26214cuda3std6ranges3__45__cpo9iter_moveE
	.align		8
        /*0048*/ 	.dword	_ZN39_INTERNAL_700cf96c_4_k_cu_a05c62ac_26214cute7productE
	.align		8
        /*0050*/ 	.dword	_ZN39_INTERNAL_700cf96c_4_k_cu_a05c62ac_26214cute1_E


//--------------------- .text._ZN7cutlass13device_kernelINS_4gemm6kernel13GemmUniversalIN4cute5tupleIJiiiiEEENS1_10collective13CollectiveMmaINS1_43MainloopSm90TmaGmmaWarpSpecializedSparseFP8ILi17ENS5_IJNS4_1CILi2EEENSA_ILi1EEESC_EEENS1_32KernelTmaWarpSpecializedPingpongEEENS5_IJNSA_ILi64EEESG_NSA_ILi128EEEEEENS_12float_e4m3_tENS5_IJNS4_6LayoutINS5_IJiNS5_IJSB_iEEEiEEENS5_IJlNS5_IJSC_SB_EEElEEEEENSK_INS5_IJNS5_IJSG_iEEENS5_IJSH_iEEEiEEENS5_IJNS5_IJSH_NSA_ILi8192EEEEEENS5_IJSC_lEEElEEEEEEEESJ_NS5_IJlSC_lEEENS4_8TiledMMAINS4_8MMA_AtomIJNS4_4SM904GMMA6SPARSE31GMMA_64x64x64_F32E4M3E4M3_SS_TNILNS13_7ScaleInE1ELS16_1ELNS13_9SparseSelE0EEEEEENSK_INS5_IJSC_SC_SC_EEENS5_IJNSA_ILi0EEES1B_S1B_EEEEENS5_IJNS4_10UnderscoreES1E_S1E_EEEEENS4_13SM90_TMA_LOADENS4_14ComposedLayoutINS4_7SwizzleILi2ELi4ELi3EEENS4_25smem_sparse_ptr_flag_bitsILi2ELi8EEENSK_INS5_IJNS5_IJSC_NSA_ILi8EEEEEENS5_IJSB_SG_EEEEEENS5_IJNS5_IJS1B_SH_EEESN_EEEEEEEvNS4_8identityENS4_23SM90_TMA_LOAD_MULTICASTENS1I_INS1J_ILi3ELi4ELi3EEENS4_18smem_ptr_flag_bitsILi8EEENSK_INS5_IJS1N_SH_EEENS5_IJSH_SC_EEEEEEEvS1V_EENS_8epilogue10collective6detail29Sm90TmaWarpSpecializedAdapterINS26_15DefaultEpilogueIfNS5_IJSC_llEEES2A_NS25_6thread17LinearCombinationIfLi1EffLNS2B_9ScaleType4KindE0ELNS_15FloatRoundStyleE2EfEENS1_15EpilogueDefaultEEEEEvvEEEEvNT_6ParamsE --------------------------
	.section	.text._ZN7cutlass13device_kernelINS_4gemm6kernel13GemmUniversalIN4cute5tupleIJiiiiEEENS1_10collective13CollectiveMmaINS1_43MainloopSm90TmaGmmaWarpSpecializedSparseFP8ILi17ENS5_IJNS4_1CILi2EEENSA_ILi1EEESC_EEENS1_32KernelTmaWarpSpecializedPingpongEEENS5_IJNSA_ILi64EEESG_NSA_ILi128EEEEEENS_12float_e4m3_tENS5_IJNS4_6LayoutINS5_IJiNS5_IJSB_iEEEiEEENS5_IJlNS5_IJSC_SB_EEElEEEEENSK_INS5_IJNS5_IJSG_iEEENS5_IJSH_iEEEiEEENS5_IJNS5_IJSH_NSA_ILi8192EEEEEENS5_IJSC_lEEElEEEEEEEESJ_NS5_IJlSC_lEEENS4_8TiledMMAINS4_8MMA_AtomIJNS4_4SM904GMMA6SPARSE31GMMA_64x64x64_F32E4M3E4M3_SS_TNILNS13_7ScaleInE1ELS16_1ELNS13_9SparseSelE0EEEEEENSK_INS5_IJSC_SC_SC_EEENS5_IJNSA_ILi0EEES1B_S1B_EEEEENS5_IJNS4_10UnderscoreES1E_S1E_EEEEENS4_13SM90_TMA_LOADENS4_14ComposedLayoutINS4_7SwizzleILi2ELi4ELi3EEENS4_25smem_sparse_ptr_flag_bitsILi2ELi8EEENSK_INS5_IJNS5_IJSC_NSA_ILi8EEEEEENS5_IJSB_SG_EEEEEENS5_IJNS5_IJS1B_SH_EEESN_EEEEEEEvNS4_8identityENS4_23SM90_TMA_LOAD_MULTICASTENS1I_INS1J_ILi3ELi4ELi3EEENS4_18smem_ptr_flag_bitsILi8EEENSK_INS5_IJS1N_SH_EEENS5_IJSH_SC_EEEEEEEvS1V_EENS_8epilogue10collective6detail29Sm90TmaWarpSpecializedAdapterINS26_15DefaultEpilogueIfNS5_IJSC_llEEES2A_NS25_6thread17LinearCombinationIfLi1EffLNS2B_9ScaleType4KindE0ELNS_15FloatRoundStyleE2EfEENS1_15EpilogueDefaultEEEEEvvEEEEvNT_6ParamsE,"ax",@progbits
	.align	128
.text._ZN7cutlass13device_kernelINS_4gemm6kernel13GemmUniversalIN4cute5tupleIJiiiiEEENS1_10collective13CollectiveMmaINS1_43MainloopSm90TmaGmmaWarpSpecializedSparseFP8ILi17ENS5_IJNS4_1CILi2EEENSA_ILi1EEESC_EEENS1_32KernelTmaWarpSpecializedPingpongEEENS5_IJNSA_ILi64EEESG_NSA_ILi128EEEEEENS_12float_e4m3_tENS5_IJNS4_6LayoutINS5_IJiNS5_IJSB_iEEEiEEENS5_IJlNS5_IJSC_SB_EEElEEEEENSK_INS5_IJNS5_IJSG_iEEENS5_IJSH_iEEEiEEENS5_IJNS5_IJSH_NSA_ILi8192EEEEEENS5_IJSC_lEEElEEEEEEEESJ_NS5_IJlSC_lEEENS4_8TiledMMAINS4_8MMA_AtomIJNS4_4SM904GMMA6SPARSE31GMMA_64x64x64_F32E4M3E4M3_SS_TNILNS13_7ScaleInE1ELS16_1ELNS13_9SparseSelE0EEEEEENSK_INS5_IJSC_SC_SC_EEENS5_IJNSA_ILi0EEES1B_S1B_EEEEENS5_IJNS4_10UnderscoreES1E_S1E_EEEEENS4_13SM90_TMA_LOADENS4_14ComposedLayoutINS4_7SwizzleILi2ELi4ELi3EEENS4_25smem_sparse_ptr_flag_bitsILi2ELi8EEENSK_INS5_IJNS5_IJSC_NSA_ILi8EEEEEENS5_IJSB_SG_EEEEEENS5_IJNS5_IJS1B_SH_EEESN_EEEEEEEvNS4_8identityENS4_23SM90_TMA_LOAD_MULTICASTENS1I_INS1J_ILi3ELi4ELi3EEENS4_18smem_ptr_flag_bitsILi8EEENSK_INS5_IJS1N_SH_EEENS5_IJSH_SC_EEEEEEEvS1V_EENS_8epilogue10collective6detail29Sm90TmaWarpSpecializedAdapterINS26_15DefaultEpilogueIfNS5_IJSC_llEEES2A_NS25_6thread17LinearCombinationIfLi1EffLNS2B_9ScaleType4KindE0ELNS_15FloatRoundStyleE2EfEENS1_15EpilogueDefaultEEEEEvvEEEEvNT_6ParamsE:
        .type           _ZN7cutlass13device_kernelINS_4gemm6kernel13GemmUniversalIN4cute5tupleIJiiiiEEENS1_10collective13CollectiveMmaINS1_43MainloopSm90TmaGmmaWarpSpecializedSparseFP8ILi17ENS5_IJNS4_1CILi2EEENSA_ILi1EEESC_EEENS1_32KernelTmaWarpSpecializedPingpongEEENS5_IJNSA_ILi64EEESG_NSA_ILi128EEEEEENS_12float_e4m3_tENS5_IJNS4_6LayoutINS5_IJiNS5_IJSB_iEEEiEEENS5_IJlNS5_IJSC_SB_EEElEEEEENSK_INS5_IJNS5_IJSG_iEEENS5_IJSH_iEEEiEEENS5_IJNS5_IJSH_NSA_ILi8192EEEEEENS5_IJSC_lEEElEEEEEEEESJ_NS5_IJlSC_lEEENS4_8TiledMMAINS4_8MMA_AtomIJNS4_4SM904GMMA6SPARSE31GMMA_64x64x64_F32E4M3E4M3_SS_TNILNS13_7ScaleInE1ELS16_1ELNS13_9SparseSelE0EEEEEENSK_INS5_IJSC_SC_SC_EEENS5_IJNSA_ILi0EEES1B_S1B_EEEEENS5_IJNS4_10UnderscoreES1E_S1E_EEEEENS4_13SM90_TMA_LOADENS4_14ComposedLayoutINS4_7SwizzleILi2ELi4ELi3EEENS4_25smem_sparse_ptr_flag_bitsILi2ELi8EEENSK_INS5_IJNS5_IJSC_NSA_ILi8EEEEEENS5_IJSB_SG_EEEEEENS5_IJNS5_IJS1B_SH_EEESN_EEEEEEEvNS4_8identityENS4_23SM90_TMA_LOAD_MULTICASTENS1I_INS1J_ILi3ELi4ELi3EEENS4_18smem_ptr_flag_bitsILi8EEENSK_INS5_IJS1N_SH_EEENS5_IJSH_SC_EEEEEEEvS1V_EENS_8epilogue10collective6detail29Sm90TmaWarpSpecializedAdapterINS26_15DefaultEpilogueIfNS5_IJSC_llEEES2A_NS25_6thread17LinearCombinationIfLi1EffLNS2B_9ScaleType4KindE0ELNS_15FloatRoundStyleE2EfEENS1_15EpilogueDefaultEEEEEvvEEEEvNT_6ParamsE,@function
        .size           _ZN7cutlass13device_kernelINS_4gemm6kernel13GemmUniversalIN4cute5tupleIJiiiiEEENS1_10collective13CollectiveMmaINS1_43MainloopSm90TmaGmmaWarpSpecializedSparseFP8ILi17ENS5_IJNS4_1CILi2EEENSA_ILi1EEESC_EEENS1_32KernelTmaWarpSpecializedPingpongEEENS5_IJNSA_ILi64EEESG_NSA_ILi128EEEEEENS_12float_e4m3_tENS5_IJNS4_6LayoutINS5_IJiNS5_IJSB_iEEEiEEENS5_IJlNS5_IJSC_SB_EEElEEEEENSK_INS5_IJNS5_IJSG_iEEENS5_IJSH_iEEEiEEENS5_IJNS5_IJSH_NSA_ILi8192EEEEEENS5_IJSC_lEEElEEEEEEEESJ_NS5_IJlSC_lEEENS4_8TiledMMAINS4_8MMA_AtomIJNS4_4SM904GMMA6SPARSE31GMMA_64x64x64_F32E4M3E4M3_SS_TNILNS13_7ScaleInE1ELS16_1ELNS13_9SparseSelE0EEEEEENSK_INS5_IJSC_SC_SC_EEENS5_IJNSA_ILi0EEES1B_S1B_EEEEENS5_IJNS4_10UnderscoreES1E_S1E_EEEEENS4_13SM90_TMA_LOADENS4_14ComposedLayoutINS4_7SwizzleILi2ELi4ELi3EEENS4_25smem_sparse_ptr_flag_bitsILi2ELi8EEENSK_INS5_IJNS5_IJSC_NSA_ILi8EEEEEENS5_IJSB_SG_EEEEEENS5_IJNS5_IJS1B_SH_EEESN_EEEEEEEvNS4_8identityENS4_23SM90_TMA_LOAD_MULTICASTENS1I_INS1J_ILi3ELi4ELi3EEENS4_18smem_ptr_flag_bitsILi8EEENSK_INS5_IJS1N_SH_EEENS5_IJSH_SC_EEEEEEEvS1V_EENS_8epilogue10collective6detail29Sm90TmaWarpSpecializedAdapterINS26_15DefaultEpilogueIfNS5_IJSC_llEEES2A_NS25_6thread17LinearCombinationIfLi1EffLNS2B_9ScaleType4KindE0ELNS_15FloatRoundStyleE2EfEENS1_15EpilogueDefaultEEEEEvvEEEEvNT_6ParamsE,(.L_x_157 - _ZN7cutlass13device_kernelINS_4gemm6kernel13GemmUniversalIN4cute5tupleIJiiiiEEENS1_10collective13CollectiveMmaINS1_43MainloopSm90TmaGmmaWarpSpecializedSparseFP8ILi17ENS5_IJNS4_1CILi2EEENSA_ILi1EEESC_EEENS1_32KernelTmaWarpSpecializedPingpongEEENS5_IJNSA_ILi64EEESG_NSA_ILi128EEEEEENS_12float_e4m3_tENS5_IJNS4_6LayoutINS5_IJiNS5_IJSB_iEEEiEEENS5_IJlNS5_IJSC_SB_EEElEEEEENSK_INS5_IJNS5_IJSG_iEEENS5_IJSH_iEEEiEEENS5_IJNS5_IJSH_NSA_ILi8192EEEEEENS5_IJSC_lEEElEEEEEEEESJ_NS5_IJlSC_lEEENS4_8TiledMMAINS4_8MMA_AtomIJNS4_4SM904GMMA6SPARSE31GMMA_64x64x64_F32E4M3E4M3_SS_TNILNS13_7ScaleInE1ELS16_1ELNS13_9SparseSelE0EEEEEENSK_INS5_IJSC_SC_SC_EEENS5_IJNSA_ILi0EEES1B_S1B_EEEEENS5_IJNS4_10UnderscoreES1E_S1E_EEEEENS4_13SM90_TMA_LOADENS4_14ComposedLayoutINS4_7SwizzleILi2ELi4ELi3EEENS4_25smem_sparse_ptr_flag_bitsILi2ELi8EEENSK_INS5_IJNS5_IJSC_NSA_ILi8EEEEEENS5_IJSB_SG_EEEEEENS5_IJNS5_IJS1B_SH_EEESN_EEEEEEEvNS4_8identityENS4_23SM90_TMA_LOAD_MULTICASTENS1I_INS1J_ILi3ELi4ELi3EEENS4_18smem_ptr_flag_bitsILi8EEENSK_INS5_IJS1N_SH_EEENS5_IJSH_SC_EEEEEEEvS1V_EENS_8epilogue10collective6detail29Sm90TmaWarpSpecializedAdapterINS26_15DefaultEpilogueIfNS5_IJSC_llEEES2A_NS25_6thread17LinearCombinationIfLi1EffLNS2B_9ScaleType4KindE0ELNS_15FloatRoundStyleE2EfEENS1_15EpilogueDefaultEEEEEvvEEEEvNT_6ParamsE)
        .other          _ZN7cutlass13device_kernelINS_4gemm6kernel13GemmUniversalIN4cute5tupleIJiiiiEEENS1_10collective13CollectiveMmaINS1_43MainloopSm90TmaGmmaWarpSpecializedSparseFP8ILi17ENS5_IJNS4_1CILi2EEENSA_ILi1EEESC_EEENS1_32KernelTmaWarpSpecializedPingpongEEENS5_IJNSA_ILi64EEESG_NSA_ILi128EEEEEENS_12float_e4m3_tENS5_IJNS4_6LayoutINS5_IJiNS5_IJSB_iEEEiEEENS5_IJlNS5_IJSC_SB_EEElEEEEENSK_INS5_IJNS5_IJSG_iEEENS5_IJSH_iEEEiEEENS5_IJNS5_IJSH_NSA_ILi8192EEEEEENS5_IJSC_lEEElEEEEEEEESJ_NS5_IJlSC_lEEENS4_8TiledMMAINS4_8MMA_AtomIJNS4_4SM904GMMA6SPARSE31GMMA_64x64x64_F32E4M3E4M3_SS_TNILNS13_7ScaleInE1ELS16_1ELNS13_9SparseSelE0EEEEEENSK_INS5_IJSC_SC_SC_EEENS5_IJNSA_ILi0EEES1B_S1B_EEEEENS5_IJNS4_10UnderscoreES1E_S1E_EEEEENS4_13SM90_TMA_LOADENS4_14ComposedLayoutINS4_7SwizzleILi2ELi4ELi3EEENS4_25smem_sparse_ptr_flag_bitsILi2ELi8EEENSK_INS5_IJNS5_IJSC_NSA_ILi8EEEEEENS5_IJSB_SG_EEEEEENS5_IJNS5_IJS1B_SH_EEESN_EEEEEEEvNS4_8identityENS4_23SM90_TMA_LOAD_MULTICASTENS1I_INS1J_ILi3ELi4ELi3EEENS4_18smem_ptr_flag_bitsILi8EEENSK_INS5_IJS1N_SH_EEENS5_IJSH_SC_EEEEEEEvS1V_EENS_8epilogue10collective6detail29Sm90TmaWarpSpecializedAdapterINS26_15DefaultEpilogueIfNS5_IJSC_llEEES2A_NS25_6thread17LinearCombinationIfLi1EffLNS2B_9ScaleType4KindE0ELNS_15FloatRoundStyleE2EfEENS1_15EpilogueDefaultEEEEEvvEEEEvNT_6ParamsE,@"STO_CUDA_ENTRY STV_DEFAULT"
_ZN7cutlass13device_kernelINS_4gemm6kernel13GemmUniversalIN4cute5tupleIJiiiiEEENS1_10collective13CollectiveMmaINS1_43MainloopSm90TmaGmmaWarpSpecializedSparseFP8ILi17ENS5_IJNS4_1CILi2EEENSA_ILi1EEESC_EEENS1_32KernelTmaWarpSpecializedPingpongEEENS5_IJNSA_ILi64EEESG_NSA_ILi128EEEEEENS_12float_e4m3_tENS5_IJNS4_6LayoutINS5_IJiNS5_IJSB_iEEEiEEENS5_IJlNS5_IJSC_SB_EEElEEEEENSK_INS5_IJNS5_IJSG_iEEENS5_IJSH_iEEEiEEENS5_IJNS5_IJSH_NSA_ILi8192EEEEEENS5_IJSC_lEEElEEEEEEEESJ_NS5_IJlSC_lEEENS4_8TiledMMAINS4_8MMA_AtomIJNS4_4SM904GMMA6SPARSE31GMMA_64x64x64_F32E4M3E4M3_SS_TNILNS13_7ScaleInE1ELS16_1ELNS13_9SparseSelE0EEEEEENSK_INS5_IJSC_SC_SC_EEENS5_IJNSA_ILi0EEES1B_S1B_EEEEENS5_IJNS4_10UnderscoreES1E_S1E_EEEEENS4_13SM90_TMA_LOADENS4_14ComposedLayoutINS4_7SwizzleILi2ELi4ELi3EEENS4_25smem_sparse_ptr_flag_bitsILi2ELi8EEENSK_INS5_IJNS5_IJSC_NSA_ILi8EEEEEENS5_IJSB_SG_EEEEEENS5_IJNS5_IJS1B_SH_EEESN_EEEEEEEvNS4_8identityENS4_23SM90_TMA_LOAD_MULTICASTENS1I_INS1J_ILi3ELi4ELi3EEENS4_18smem_ptr_flag_bitsILi8EEENSK_INS5_IJS1N_SH_EEENS5_IJSH_SC_EEEEEEEvS1V_EENS_8epilogue10collective6detail29Sm90TmaWarpSpecializedAdapterINS26_15DefaultEpilogueIfNS5_IJSC_llEEES2A_NS25_6thread17LinearCombinationIfLi1EffLNS2B_9ScaleType4KindE0ELNS_15FloatRoundStyleE2EfEENS1_15EpilogueDefaultEEEEEvvEEEEvNT_6ParamsE:
[----:B------:R-:W-:Y:S01]  /*0000*/  LDC R1, c[0x0][0x28] ;  /* 0x00000a00ff017b82 */ /* 0x000fe20000000800 */
[----:B------:R-:W0:Y:S01]  /*0010*/  S2R R10, SR_TID.X ;  /* 0x00000000000a7919 */ /* 0x000e220000002100 */
[----:B------:R-:W-:Y:S01]  /*0020*/  ELECT P0, URZ, PT ;  /* 0x00000000003f782f */ /* 0x000fe20003800000 */
[----:B------:R-:W-:Y:S01]  /*0030*/  BSSY B0, `(.L_x_0) ;  /* 0x0000012000007945 */ /* 0x000fe20003800000 */
[--C-:B0-----:R-:W-:Y:S02]  /*0040*/  SHF.R.U32.HI R0, RZ, 0x5, R10.reuse ;  /* 0x00000005ff007819 */ /* 0x101fe4000001160a */
[----:B------:R-:W-:-:S03]  /*0050*/  SHF.R.U32.HI R4, RZ, 0x7, R10 ;  /* 0x00000007ff047819 */ /* 0x000fc6000001160a */
[----:B------:R-:W0:Y:S04]  /*0060*/  SHFL.IDX PT, R2, R0, RZ, 0x1f ;  /* 0x00001fff00027589 */ /* 0x000e2800000e0000 */
[----:B------:R1:W2:Y:S01]  /*0070*/  SHFL.IDX PT, R5, R4, RZ, 0x1f ;  /* 0x00001fff04057589 */ /* 0x0002a200000e0000 */
[----:B0-----:R-:W-:-:S13]  /*0080*/  ISETP.NE.OR P0, PT, R2, RZ, !P0 ;  /* 0x000000ff0200720c */ /* 0x001fda0004705670 */
[----:B-12---:R-:W-:Y:S05]  /*0090*/  @P0 BRA `(.L_x_1) ;  /* 0x00000000002c0947 */ /* 0x006fea0003800000 */
[----:B------:R-:W-:Y:S02]  /*00a0*/  ULDC.64 UR4, c[0x0][0x198] ;  /* 0x0000660000047ab9 */ /* 0x000fe40000000a00 */
[----:B------:R-:W-:Y:S02]  /*00b0*/  UIADD3 UR6, UP0, UR4, 0xf0, URZ ;  /* 0x000000f004067890 */ /* 0x000fe4000ff1e03f */
[----:B------:R-:W-:Y:S02]  /*00c0*/  UIADD3 UR8, UP1, UR4, 0x1f0, URZ ;  /* 0x000001f004087890 */ /* 0x000fe4000ff3e03f */
[----:B------:R-:W-:Y:S02]  /*00d0*/  UIADD3 UR4, UP2, UR4, 0x2f0, URZ ;  /* 0x000002f004047890 */ /* 0x000fe4000ff5e03f */
[----:B------:R-:W-:Y:S02]  /*00e0*/  UIADD3.X UR7, URZ, UR5, URZ, UP0, !UPT ;  /* 0x000000053f077290 */ /* 0x000fe400087fe43f */
[----:B------:R-:W-:-:S02]  /*00f0*/  UIADD3.X UR9, URZ, UR5, URZ, UP1, !UPT ;  /* 0x000000053f097290 */ /* 0x000fc40008ffe43f */
[----:B------:R-:W-:-:S05]  /*0100*/  UIADD3.X UR5, URZ, UR5, URZ, UP2, !UPT ;  /* 0x000000053f057290 */ /* 0x000fca00097fe43f */
[----:B------:R0:W-:Y:S02]  /*0110*/  UTMACCTL.PF [UR6] ;  /* 0x00000000060079b9 */ /* 0x0001e40008040000 */
[----:B------:R0:W-:Y:S02]  /*0120*/  UTMACCTL.PF [UR8] ;  /* 0x00000000080079b9 */ /* 0x0001e40008040000 */
[----:B------:R0:W-:Y:S02]  /*0130*/  UTMACCTL.PF [UR4] ;  /* 0x00000000040079b9 */ /* 0x0001e40008040000 */
[----:B0-----:R-:W-:Y:S01]  /*0140*/  NOP ;  /* 0x0000000000007918 */ /* 0x001fe20000000000 */
.L_x_1:
[----:B------:R-:W-:Y:S05]  /*0150*/  BSYNC B0 ;  /* 0x0000000000007941 */ /* 0x000fea0003800000 */
.L_x_0:
[----:B------:R-:W0:Y:S02]  /*0160*/  SHFL.IDX PT, R6, R0, RZ, 0x1f ;  /* 0x00001fff00067589 */ /* 0x000e2400000e0000 */
[----:B0-----:R-:W-:-:S13]  /*0170*/  ISETP.NE.AND P0, PT, R6, RZ, PT ;  /* 0x000000ff0600720c */ /* 0x001fda0003f05270 */
[----:B------:R-:W-:Y:S05]  /*0180*/  @P0 BRA `(.L_x_2) ;  /* 0x0000000000cc0947 */ /* 0x000fea0003800000 */
[----:B------:R-:W-:Y:S01]  /*0190*/  ELECT P0, URZ, PT ;  /* 0x00000000003f782f */ /* 0x000fe20003800000 */
[----:B------:R-:W-:-:S12]  /*01a0*/  BSSY B0, `(.L_x_2) ;  /* 0x0000031000007945 */ /* 0x000fd80003800000 */
[----:B------:R-:W-:Y:S05]  /*01b0*/  @!P0 BRA `(.L_x_3) ;  /* 0x0000000000bc8947 */ /* 0x000fea0003800000 */
[----:B------:R-:W0:Y:S01]  /*01c0*/  S2UR UR8, SR_CgaCtaId ;  /* 0x00000000000879c3 */ /* 0x000e220000008800 */
[----:B------:R-:W-:Y:S01]  /*01d0*/  UMOV UR4, 0x400 ;  /* 0x0000040000047882 */ /* 0x000fe20000000000 */
[----:B------:R-:W-:Y:S01]  /*01e0*/  UMOV UR5, 0x1 ;  /* 0x0000000100057882 */ /* 0x000fe20000000000 */
[----:B------:R-:W-:Y:S02]  /*01f0*/  UMOV UR6, 0x2 ;  /* 0x0000000200067882 */ /* 0x000fe40000000000 */
[----:B------:R-:W-:-:S04]  /*0200*/  UIADD3 UR6, -UR6, 0x100000, URZ ;  /* 0x0010000006067890 */ /* 0x000fc8000fffe13f */
[----:B------:R-:W-:Y:S02]  /*0210*/  USHF.L.U32 UR7, UR6, 0xb, URZ ;  /* 0x0000000b06077899 */ /* 0x000fe4000800063f */
[----:B------:R-:W-:Y:S02]  /*0220*/  USHF.L.U32 UR6, UR6, 0x1, URZ ;  /* 0x0000000106067899 */ /* 0x000fe4000800063f */
[----:B0-----:R-:W-:Y:S02]  /*0230*/  ULEA UR8, UR8, UR4, 0x18 ;  /* 0x0000000408087291 */ /* 0x001fe4000f8ec03f */
[----:B------:R-:W-:-:S04]  /*0240*/  UIADD3 UR4, -UR5, 0x100000, URZ ;  /* 0x0010000005047890 */ /* 0x000fc8000fffe13f */
[----:B------:R-:W-:Y:S02]  /*0250*/  USHF.L.U32 UR5, UR4, 0xb, URZ ;  /* 0x0000000b04057899 */ /* 0x000fe4000800063f */
[----:B------:R-:W-:Y:S01]  /*0260*/  USHF.L.U32 UR4, UR4, 0x1, URZ ;  /* 0x0000000104047899 */ /* 0x000fe2000800063f */
[----:B------:R-:W0:Y:S11]  /*0270*/  FENCE.VIEW.ASYNC.S ;  /* 0x00000000000073c6 */ /* 0x000e360000000000 */
[----:B0-----:R0:W1:Y:S01]  /*0280*/  SYNCS.EXCH.64 URZ, [UR8], UR4 ;  /* 0x00000004083f75b2 */ /* 0x0010620008000100 */
[----:B------:R0:W2:Y:S01]  /*0290*/  SYNCS.EXCH.64 URZ, [UR8+0x88], UR6 ;  /* 0x00008806083f75b2 */ /* 0x0000a20008000100 */
[----:B------:R0:W3:Y:S01]  /*02a0*/  SYNCS.EXCH.64 URZ, [UR8+0x8], UR4 ;  /* 0x00000804083f75b2 */ /* 0x0000e20008000100 */
[----:B------:R0:W4:Y:S01]  /*02b0*/  SYNCS.EXCH.64 URZ, [UR8+0x90], UR6 ;  /* 0x00009006083f75b2 */ /* 0x0001220008000100 */
[----:B------:R0:W0:Y:S01]  /*02c0*/  SYNCS.EXCH.64 URZ, [UR8+0x10], UR4 ;  /* 0x00001004083f75b2 */ /* 0x0000220008000100 */
        /* <DEDUP_REMOVED lines=29> */
[----:B-1234-:R-:W-:Y:S01]  /*04a0*/  NOP ;  /* 0x0000000000007918 */ /* 0x01efe20000000000 */
.L_x_3:
[----:B0-----:R-:W-:Y:S05]  /*04b0*/  BSYNC B0 ;  /* 0x0000000000007941 */ /* 0x001fea0003800000 */
.L_x_2:
[----:B------:R-:W-:Y:S01]  /*04c0*/  SHF.R.S32.HI R3, RZ, 0x1f, R10 ;  /* 0x0000001fff037819 */ /* 0x000fe2000001140a */
[----:B------:R-:W0:Y:S01]  /*04d0*/  SHFL.IDX PT, R7, R0, RZ, 0x1f ;  /* 0x00001fff00077589 */ /* 0x000e2200000e0000 */
[----:B------:R-:W1:Y:S01]  /*04e0*/  S2UR UR12, SR_CTAID.X ;  /* 0x00000000000c79c3 */ /* 0x000e620000002500 */
[----:B------:R-:W-:Y:S02]  /*04f0*/  ELECT P0, URZ, PT ;  /* 0x00000000003f782f */ /* 0x000fe40003800000 */
[----:B------:R-:W-:Y:S01]  /*0500*/  LEA.HI R3, R3, R10, RZ, 0x7 ;  /* 0x0000000a03037211 */ /* 0x000fe200078f38ff */
[----:B------:R1:W2:Y:S01]  /*0510*/  SHFL.IDX PT, R9, R0, RZ, 0x1f ;  /* 0x00001fff00097589 */ /* 0x0002a200000e0000 */
[----:B------:R-:W-:Y:S01]  /*0520*/  ELECT P1, URZ, PT ;  /* 0x00000000003f782f */ /* 0x000fe20003820000 */
[----:B------:R-:W-:Y:S01]  /*0530*/  NOP ;  /* 0x0000000000007918 */ /* 0x000fe20000000000 */
[----:B------:R-:W-:Y:S01]  /*0540*/  LOP3.LUT R3, R3, 0xffffff80, RZ, 0xc0, !PT ;  /* 0xffffff8003037812 */ /* 0x000fe200078ec0ff */
[----:B------:R-:W3:Y:S01]  /*0550*/  S2R R16, SR_CTAID.Y ;  /* 0x0000000000107919 */ /* 0x000ee20000002600 */
[----:B------:R-:W-:Y:S01]  /*0560*/  ULDC UR4, c[0x0][0x150] ;  /* 0x0000540000047ab9 */ /* 0x000fe20000000800 */
[----:B------:R-:W4:Y:S01]  /*0570*/  LDC R14, c[0x0][0x144] ;  /* 0x00005100ff0e7b82 */ /* 0x000f220000000800 */
[----:B------:R-:W-:Y:S01]  /*0580*/  UMOV UR11, 0x80 ;  /* 0x00000080000b7882 */ /* 0x000fe20000000000 */
[----:B------:R-:W-:Y:S01]  /*0590*/  IMAD.IADD R11, R10, 0x1, -R3 ;  /* 0x000000010a0b7824 */ /* 0x000fe200078e0a03 */
[----:B------:R-:W5:Y:S01]  /*05a0*/  SHFL.IDX PT, R4, R4, RZ, 0x1f ;  /* 0x00001fff04047589 */ /* 0x000f6200000e0000 */
[----:B------:R-:W-:Y:S01]  /*05b0*/  NOP ;  /* 0x0000000000007918 */ /* 0x000fe20000000000 */
[----:B------:R-:W-:-:S02]  /*05c0*/  VIADD R40, R5, 0xffffffff ;  /* 0xffffffff05287836 */ /* 0x000fc40000000000 */
[----:B------:R-:W-:Y:S01]  /*05d0*/  SHF.R.S32.HI R24, RZ, 0x1f, R11 ;  /* 0x0000001fff187819 */ /* 0x000fe2000001140b */
[----:B------:R-:W4:Y:S02]  /*05e0*/  LDC R23, c[0x0][0x148] ;  /* 0x00005200ff177b82 */ /* 0x000f240000000800 */
[----:B------:R-:W-:Y:S02]  /*05f0*/  ISETP.GE.U32.AND P4, PT, R40, 0x2, PT ;  /* 0x000000022800780c */ /* 0x000fe40003f86070 */
[----:B------:R-:W-:Y:S02]  /*0600*/  LEA.HI R3, R24, R11, RZ, 0x3 ;  /* 0x0000000b18037211 */ /* 0x000fe400078f18ff */
[----:B0-----:R-:W-:Y:S02]  /*0610*/  ISETP.NE.OR P0, PT, R7, RZ, !P0 ;  /* 0x000000ff0700720c */ /* 0x001fe40004705670 */
[--C-:B------:R-:W-:Y:S02]  /*0620*/  SHF.R.S32.HI R7, RZ, 0x3, R3.reuse ;  /* 0x00000003ff077819 */ /* 0x100fe40000011403 */
[----:B------:R-:W-:-:S02]  /*0630*/  SHF.R.S32.HI R8, RZ, 0x1f, R3 ;  /* 0x0000001fff087819 */ /* 0x000fc40000011403 */
[----:B------:R-:W-:Y:S02]  /*0640*/  SHF.R.S32.HI R3, RZ, 0x1f, R6 ;  /* 0x0000001fff037819 */ /* 0x000fe40000011406 */
[----:B------:R-:W-:Y:S02]  /*0650*/  LEA.HI R8, R8, R7, RZ, 0x2 ;  /* 0x0000000708087211 */ /* 0x000fe400078f10ff */
[----:B------:R-:W-:Y:S02]  /*0660*/  LEA.HI R3, R3, R6, RZ, 0x2 ;  /* 0x0000000603037211 */ /* 0x000fe400078f10ff */
[----:B------:R-:W-:Y:S01]  /*0670*/  LOP3.LUT R8, R8, 0xfffffffc, RZ, 0xc0, !PT ;  /* 0xfffffffc08087812 */ /* 0x000fe200078ec0ff */
[----:B------:R-:W-:Y:S01]  /*0680*/  VOTEU.ALL UP0, P0 ;  /* 0x00000000003f7886 */ /* 0x000fe20000000000 */
[----:B------:R-:W-:Y:S02]  /*0690*/  LOP3.LUT R3, R3, 0x3ffffffc, RZ, 0xc0, !PT ;  /* 0x3ffffffc03037812 */ /* 0x000fe400078ec0ff */
[----:B-1----:R-:W-:Y:S01]  /*06a0*/  I2FP.F32.U32 R0, UR12 ;  /* 0x0000000c00007c45 */ /* 0x002fe20008201000 */
[----:B------:R-:W-:Y:S01]  /*06b0*/  IMAD.IADD R8, R7, 0x1, -R8 ;  /* 0x0000000107087824 */ /* 0x000fe200078e0a08 */
[----:B--2---:R-:W-:Y:S01]  /*06c0*/  ISETP.NE.OR P1, PT, R9, RZ, !P1 ;  /* 0x000000ff0900720c */ /* 0x004fe20004f25670 */
[----:B------:R-:W-:Y:S01]  /*06d0*/  IMAD.IADD R3, R6, 0x1, -R3 ;  /* 0x0000000106037824 */ /* 0x000fe200078e0a03 */
[----:B------:R-:W0:Y:S01]  /*06e0*/  @!UP0 S2UR UR7, SR_CgaCtaId ;  /* 0x00000000000789c3 */ /* 0x000e220000008800 */
[----:B------:R-:W-:Y:S01]  /*06f0*/  FMUL R12, R0, UR4 ;  /* 0x00000004000c7c20 */ /* 0x000fe20008400000 */
[----:B------:R-:W-:Y:S01]  /*0700*/  ULDC UR4, c[0x0][0x154] ;  /* 0x0000550000047ab9 */ /* 0x000fe20000000800 */
[----:B------:R-:W-:Y:S01]  /*0710*/  IMAD R8, R3, 0x4, R8 ;  /* 0x0000000403087824 */ /* 0x000fe200078e0208 */
[----:B------:R-:W-:Y:S01]  /*0720*/  SHF.R.S32.HI R3, RZ, 0x1f, R2 ;  /* 0x0000001fff037819 */ /* 0x000fe20000011402 */
[----:B------:R-:W-:Y:S01]  /*0730*/  @!UP0 UMOV UR6, 0x400 ;  /* 0x0000040000068882 */ /* 0x000fe20000000000 */
[----:B-----5:R-:W-:Y:S01]  /*0740*/  R2UR UR13, R4 ;  /* 0x00000000040d72ca */ /* 0x020fe200000e0000 */
[----:B------:R-:W1:Y:S01]  /*0750*/  F2I.U32.TRUNC.NTZ R12, R12 ;  /* 0x0000000c000c7305 */ /* 0x000e62000020f000 */
[----:B------:R-:W-:Y:S01]  /*0760*/  LEA.HI R3, R3, R2, RZ, 0x2 ;  /* 0x0000000203037211 */ /* 0x000fe200078f10ff */
[C---:B------:R-:W-:Y:S01]  /*0770*/  IMAD.SHL.U32 R13, R8.reuse, 0x4, RZ ;  /* 0x00000004080d7824 */ /* 0x040fe200078e00ff */
[----:B------:R-:W-:Y:S01]  /*0780*/  LEA.HI R0, R8, R8, RZ, 0x1 ;  /* 0x0000000808007211 */ /* 0x000fe200078f08ff */
[----:B------:R-:W-:Y:S01]  /*0790*/  VOTEU.ALL UP1, P1 ;  /* 0x00000000003f7886 */ /* 0x000fe20000820000 */
[----:B------:R-:W-:Y:S01]  /*07a0*/  LOP3.LUT R3, R3, 0xfffffffc, RZ, 0xc0, !PT ;  /* 0xfffffffc03037812 */ /* 0x000fe200078ec0ff */
[----:B------:R-:W-:Y:S01]  /*07b0*/  VOTEU.ALL UP2, P1 ;  /* 0x00000000003f7886 */ /* 0x000fe20000840000 */
[----:B------:R-:W-:Y:S01]  /*07c0*/  LOP3.LUT R7, R0, 0xfffffffe, RZ, 0xc0, !PT ;  /* 0xfffffffe00077812 */ /* 0x000fe200078ec0ff */
[----:B------:R-:W-:Y:S01]  /*07d0*/  VOTEU.ALL UP3, P1 ;  /* 0x00000000003f7886 */ /* 0x000fe20000860000 */
[----:B------:R-:W2:Y:S01]  /*07e0*/  @!UP1 S2UR UR10, SR_CgaCtaId ;  /* 0x00000000000a99c3 */ /* 0x000ea20000008800 */
[----:B------:R-:W-:Y:S01]  /*07f0*/  IMAD.IADD R22, R2, 0x1, -R3 ;  /* 0x0000000102167824 */ /* 0x000fe200078e0a03 */
[----:B---3--:R-:W-:Y:S01]  /*0800*/  I2FP.F32.U32 R0, R16 ;  /* 0x0000001000007245 */ /* 0x008fe20000201000 */
[C---:B------:R-:W-:Y:S01]  /*0810*/  IMAD.IADD R7, R8.reuse, 0x1, -R7 ;  /* 0x0000000108077824 */ /* 0x040fe200078e0a07 */
[----:B------:R-:W-:Y:S01]  /*0820*/  @!UP1 UMOV UR9, 0x400 ;  /* 0x0000040000099882 */ /* 0x000fe20000000000 */
[----:B------:R-:W-:Y:S01]  /*0830*/  LOP3.LUT R13, R8, 0xc, R13, 0x78, !PT ;  /* 0x0000000c080d7812 */ /* 0x000fe200078e780d */
[----:B-1----:R-:W-:-:S02]  /*0840*/  IMAD.MOV R9, RZ, RZ, -R12 ;  /* 0x000000ffff097224 */ /* 0x002fc400078e0a0c */
[----:B------:R-:W-:Y:S01]  /*0850*/  FMUL R0, R0, UR4 ;  /* 0x0000000400007c20 */ /* 0x000fe20008400000 */
[----:B------:R-:W1:Y:S01]  /*0860*/  LDC R2, c[0x0][0x140] ;  /* 0x00005000ff027b82 */ /* 0x000e620000000800 */
[----:B------:R-:W-:Y:S01]  /*0870*/  UMOV UR4, 0x20 ;  /* 0x0000002000047882 */ /* 0x000fe20000000000 */
[----:B----4-:R-:W-:Y:S01]  /*0880*/  IMAD R26, R14, R9, UR12 ;  /* 0x0000000c0e1a7e24 */ /* 0x010fe2000f8e0209 */
[----:B------:R-:W-:-:S04]  /*0890*/  @!UP0 UIADD3 UR4, -UR4, 0x100000, URZ ;  /* 0x0010000004048890 */ /* 0x000fc8000fffe13f */
[----:B------:R-:W-:Y:S02]  /*08a0*/  @!UP0 USHF.L.U32 UR5, UR4, 0xb, URZ ;  /* 0x0000000b04058899 */ /* 0x000fe4000800063f */
[----:B------:R-:W-:Y:S01]  /*08b0*/  @!UP0 USHF.L.U32 UR4, UR4, 0x1, URZ ;  /* 0x0000000104048899 */ /* 0x000fe2000800063f */
[----:B------:R-:W-:Y:S01]  /*08c0*/  ISETP.NE.AND P2, PT, R22, 0x3, PT ;  /* 0x000000031600780c */ /* 0x000fe20003f45270 */
[----:B------:R-:W3:Y:S01]  /*08d0*/  F2I.U32.TRUNC.NTZ R0, R0 ;  /* 0x0000000000007305 */ /* 0x000ee2000020f000 */
[----:B0-----:R-:W-:Y:S01]  /*08e0*/  @!UP0 ULEA UR8, UR7, UR6, 0x18 ;  /* 0x0000000607088291 */ /* 0x001fe2000f8ec03f */
[----:B------:R-:W-:Y:S01]  /*08f0*/  ISETP.NE.AND P3, PT, R7, R26, PT ;  /* 0x0000001a0700720c */ /* 0x000fe20003f65270 */
[----:B------:R-:W-:-:S04]  /*0900*/  @!UP1 UIADD3 UR6, -UR11, 0x100000, URZ ;  /* 0x001000000b069890 */ /* 0x000fc8000fffe13f */
[----:B------:R-:W-:Y:S02]  /*0910*/  @!UP1 USHF.L.U32 UR7, UR6, 0xb, URZ ;  /* 0x0000000b06079899 */ /* 0x000fe4000800063f */
[----:B------:R-:W-:Y:S01]  /*0920*/  @!UP1 USHF.L.U32 UR6, UR6, 0x1, URZ ;  /* 0x0000000106069899 */ /* 0x000fe2000800063f */
[----:B------:R-:W-:Y:S01]  /*0930*/  IMAD.MOV.U32 R12, RZ, RZ, 0x1 ;  /* 0x00000001ff0c7424 */ /* 0x000fe200078e00ff */
[----:B------:R-:W-:Y:S01]  /*0940*/  VOTEU.ALL UP4, P1 ;  /* 0x00000000003f7886 */ /* 0x000fe20000880000 */
[----:B------:R-:W-:Y:S01]  /*0950*/  VOTEU.ALL UP5, P1 ;  /* 0x00000000003f7886 */ /* 0x000fe200008a0000 */
[----:B------:R-:W-:Y:S01]  /*0960*/  VOTEU.ALL UP0, P0 ;  /* 0x00000000003f7886 */ /* 0x000fe20000000000 */
[----:B--2---:R-:W-:Y:S01]  /*0970*/  @!UP1 ULEA UR9, UR10, UR9, 0x18 ;  /* 0x000000090a099291 */ /* 0x004fe2000f8ec03f */
[----:B------:R-:W-:Y:S01]  /*0980*/  VOTEU.ALL UP1, P0 ;  /* 0x00000000003f7886 */ /* 0x000fe20000020000 */
[----:B------:R-:W-:Y:S01]  /*0990*/  ISETP.EQ.OR P0, PT, R22, RZ, !P2 ;  /* 0x000000ff1600720c */ /* 0x000fe20005702670 */
[----:B---3--:R-:W-:Y:S01]  /*09a0*/  IMAD.MOV R28, RZ, RZ, -R0 ;  /* 0x000000ffff1c7224 */ /* 0x008fe200078e0a00 */
[----:B------:R-:W-:Y:S01]  /*09b0*/  @P3 LEA.HI R0, R13, R13, RZ, 0x1 ;  /* 0x0000000d0d003211 */ /* 0x000fe200078f08ff */
[----:B------:R-:W0:Y:S02]  /*09c0*/  FENCE.VIEW.ASYNC.S ;  /* 0x00000000000073c6 */ /* 0x000e240000000000 */
[----:B0-----:R0:W2:Y:S01]  /*09d0*/  @!UP0 SYNCS.EXCH.64 URZ, [UR8+0x140], UR4 ;  /* 0x00014004083f85b2 */ /* 0x0010a20008000100 */
[----:B------:R-:W-:Y:S01]  /*09e0*/  ISETP.EQ.AND P0, PT, R5, RZ, P0 ;  /* 0x000000ff0500720c */ /* 0x000fe20000702270 */
[----:B------:R-:W-:Y:S01]  /*09f0*/  IMAD R3, R23, R28, R16 ;  /* 0x0000001c17037224 */ /* 0x000fe200078e0210 */
[----:B-1----:R-:W-:-:S02]  /*0a00*/  ISETP.EQ.U32.AND P1, PT, R2, 0x1, PT ;  /* 0x000000010200780c */ /* 0x002fc40003f22070 */
[----:B------:R-:W-:Y:S02]  /*0a10*/  @P3 SHF.R.S32.HI R0, RZ, 0x1, R0 ;  /* 0x00000001ff003819 */ /* 0x000fe40000011400 */
[----:B------:R-:W-:Y:S02]  /*0a20*/  SEL R7, RZ, 0x1, !P0 ;  /* 0x00000001ff077807 */ /* 0x000fe40004000000 */
[----:B------:R-:W-:Y:S02]  /*0a30*/  @P3 ISETP.NE.AND P5, PT, R0, R3, PT ;  /* 0x000000030000320c */ /* 0x000fe40003fa5270 */
[----:B------:R-:W-:Y:S02]  /*0a40*/  ISETP.NE.AND P2, PT, R5, RZ, PT ;  /* 0x000000ff0500720c */ /* 0x000fe40003f45270 */
[----:B------:R-:W-:Y:S02]  /*0a50*/  SEL R7, R7, 0x2, P4 ;  /* 0x0000000207077807 */ /* 0x000fe40002000000 */
[----:B------:R-:W-:Y:S01]  /*0a60*/  @P3 SEL R12, RZ, 0x1, P5 ;  /* 0x00000001ff0c3807 */ /* 0x000fe20002800000 */
[----:B------:R0:W1:Y:S01]  /*0a70*/  @!UP1 SYNCS.EXCH.64 URZ, [UR8+0x148], UR4 ;  /* 0x00014804083f95b2 */ /* 0x0000620008000100 */
[----:B------:R-:W-:Y:S01]  /*0a80*/  NOP ;  /* 0x0000000000007918 */ /* 0x000fe20000000000 */
[----:B------:R0:W3:Y:S01]  /*0a90*/  @!UP2 SYNCS.EXCH.64 URZ, [UR9+0x120], UR6 ;  /* 0x00012006093fa5b2 */ /* 0x0000e20008000100 */
[----:B------:R0:W4:Y:S01]  /*0aa0*/  @!UP3 SYNCS.EXCH.64 URZ, [UR9+0x128], UR6 ;  /* 0x00012806093fb5b2 */ /* 0x0001220008000100 */
[----:B------:R0:W0:Y:S01]  /*0ab0*/  @!UP4 SYNCS.EXCH.64 URZ, [UR9+0x130], UR6 ;  /* 0x00013006093fc5b2 */ /* 0x0000220008000100 */
[----:B------:R0:W0:Y:S01]  /*0ac0*/  @!UP5 SYNCS.EXCH.64 URZ, [UR9+0x138], UR6 ;  /* 0x00013806093fd5b2 */ /* 0x0000220008000100 */
[----:B------:R-:W-:Y:S01]  /*0ad0*/  NOP ;  /* 0x0000000000007918 */ /* 0x000fe20000000000 */
[----:B--2---:R-:W-:Y:S05]  /*0ae0*/  @!P1 BRA `(.L_x_4) ;  /* 0x0000000000089947 */ /* 0x004fea0003800000 */
[----:B01-34-:R-:W-:Y:S01]  /*0af0*/  UCGABAR_ARV ;  /* 0x00000000000079c7 */ /* 0x01bfe20008000000 */
[----:B------:R-:W-:Y:S05]  /*0b00*/  BRA `(.L_x_5) ;  /* 0x0000000000047947 */ /* 0x000fea0003800000 */
.L_x_4:
[----:B01-34-:R-:W-:Y:S01]  /*0b10*/  NOP ;  /* 0x0000000000007918 */ /* 0x01bfe20000000000 */
.L_x_5:
[----:B------:R-:W-:Y:S01]  /*0b20*/  ULDC.64 UR4, c[0x0][0x698] ;  /* 0x0001a60000047ab9 */ /* 0x000fe20000000a00 */
[----:B------:R-:W-:Y:S01]  /*0b30*/  ULDC.64 UR20, c[0x0][0x208] ;  /* 0x0000820000147ab9 */ /* 0x000fe20000000a00 */
[----:B------:R-:W-:-:S04]  /*0b40*/  ISETP.NE.U32.AND P0, PT, RZ, UR4, PT ;  /* 0x00000004ff007c0c */ /* 0x000fc8000bf05070 */
[----:B------:R-:W-:-:S13]  /*0b50*/  ISETP.NE.AND.EX P0, PT, RZ, UR5, PT, P0 ;  /* 0x00000005ff007c0c */ /* 0x000fda000bf05300 */
[----:B------:R-:W-:Y:S05]  /*0b60*/  @!P0 BRA `(.L_x_6) ;  /* 0x00000000001c8947 */ /* 0x000fea0003800000 */
[----:B------:R-:W0:Y:S02]  /*0b70*/  LDC.64 R2, c[0x0][0x698] ;  /* 0x0001a600ff027b82 */ /* 0x000e240000000a00 */
[----:B0-----:R-:W2:Y:S02]  /*0b80*/  LDG.E.64 R2, desc[UR20][R2.64] ;  /* 0x0000001402027981 */ /* 0x001ea4000c1e1b00 */
[----:B--2---:R-:W-:-:S04]  /*0b90*/  ISETP.NE.U32.AND P0, PT, R2, RZ, PT ;  /* 0x000000ff0200720c */ /* 0x004fc80003f05070 */
[----:B------:R-:W-:-:S13]  /*0ba0*/  ISETP.NE.AND.EX P0, PT, R3, RZ, PT, P0 ;  /* 0x000000ff0300720c */ /* 0x000fda0003f05300 */
[----:B------:R-:W-:Y:S05]  /*0bb0*/  @!P0 BRA `(.L_x_6) ;  /* 0x0000000000088947 */ /* 0x000fea0003800000 */
[----:B------:R0:W5:Y:S01]  /*0bc0*/  LD.E R14, desc[UR20][R2.64] ;  /* 0x00000014020e7980 */ /* 0x000162000c101900 */
[----:B------:R-:W-:Y:S05]  /*0bd0*/  BRA `(.L_x_7) ;  /* 0x0000000000207947 */ /* 0x000fea0003800000 */
.L_x_6:
[----:B------:R-:W-:Y:S02]  /*0be0*/  ULDC.64 UR4, c[0x0][0x688] ;  /* 0x0001a20000047ab9 */ /* 0x000fe40000000a00 */
[----:B------:R-:W-:-:S04]  /*0bf0*/  ISETP.NE.U32.AND P0, PT, RZ, UR4, PT ;  /* 0x00000004ff007c0c */ /* 0x000fc8000bf05070 */
[----:B------:R-:W-:-:S13]  /*0c00*/  ISETP.NE.AND.EX P0, PT, RZ, UR5, PT, P0 ;  /* 0x00000005ff007c0c */ /* 0x000fda000bf05300 */
[----:B------:R-:W-:Y:S05]  /*0c10*/  @!P0 BRA `(.L_x_8) ;  /* 0x00000000000c8947 */ /* 0x000fea0003800000 */
[----:B------:R-:W0:Y:S02]  /*0c20*/  LDC.64 R14, c[0x0][0x688] ;  /* 0x0001a200ff0e7b82 */ /* 0x000e240000000a00 */
[----:B0-----:R1:W5:Y:S01]  /*0c30*/  LDG.E R14, desc[UR20][R14.64] ;  /* 0x000000140e0e7981 */ /* 0x001362000c1e1900 */
[----:B------:R-:W-:Y:S05]  /*0c40*/  BRA `(.L_x_7) ;  /* 0x0000000000047947 */ /* 0x000fea0003800000 */
.L_x_8:
[----:B------:R-:W2:Y:S02]  /*0c50*/  LDC R14, c[0x0][0x680] ;  /* 0x0001a000ff0e7b82 */ /* 0x000ea40000000800 */
.L_x_7:
[----:B------:R-:W-:Y:S02]  /*0c60*/  ULDC.64 UR4, c[0x0][0x6a0] ;  /* 0x0001a80000047ab9 */ /* 0x000fe40000000a00 */
[----:B------:R-:W-:-:S04]  /*0c70*/  ISETP.NE.U32.AND P0, PT, RZ, UR4, PT ;  /* 0x00000004ff007c0c */ /* 0x000fc8000bf05070 */
[----:B------:R-:W-:-:S13]  /*0c80*/  ISETP.NE.AND.EX P0, PT, RZ, UR5, PT, P0 ;  /* 0x00000005ff007c0c */ /* 0x000fda000bf05300 */
[----:B------:R-:W-:Y:S05]  /*0c90*/  @!P0 BRA `(.L_x_9) ;  /* 0x00000000001c8947 */ /* 0x000fea0003800000 */
[----:B0-----:R-:W0:Y:S02]  /*0ca0*/  LDC.64 R2, c[0x0][0x6a0] ;  /* 0x0001a800ff027b82 */ /* 0x001e240000000a00 */
[----:B0-----:R-:W3:Y:S02]  /*0cb0*/  LDG.E.64 R2, desc[UR20][R2.64] ;  /* 0x0000001402027981 */ /* 0x001ee4000c1e1b00 */
[----:B---3--:R-:W-:-:S04]  /*0cc0*/  ISETP.NE.U32.AND P0, PT, R2, RZ, PT ;  /* 0x000000ff0200720c */ /* 0x008fc80003f05070 */
[----:B------:R-:W-:-:S13]  /*0cd0*/  ISETP.NE.AND.EX P0, PT, R3, RZ, PT, P0 ;  /* 0x000000ff0300720c */ /* 0x000fda0003f05300 */
[----:B------:R-:W-:Y:S05]  /*0ce0*/  @!P0 BRA `(.L_x_9) ;  /* 0x0000000000088947 */ /* 0x000fea0003800000 */
[----:B-1----:R0:W5:Y:S01]  /*0cf0*/  LD.E R15, desc[UR20][R2.64] ;  /* 0x00000014020f7980 */ /* 0x002162000c101900 */
[----:B------:R-:W-:Y:S05]  /*0d00*/  BRA `(.L_x_10) ;  /* 0x0000000000207947 */ /* 0x000fea0003800000 */
.L_x_9:
[----:B------:R-:W-:Y:S02]  /*0d10*/  ULDC.64 UR4, c[0x0][0x690] ;  /* 0x0001a40000047ab9 */ /* 0x000fe40000000a00 */
[----:B------:R-:W-:-:S04]  /*0d20*/  ISETP.NE.U32.AND P0, PT, RZ, UR4, PT ;  /* 0x00000004ff007c0c */ /* 0x000fc8000bf05070 */
[----:B------:R-:W-:-:S13]  /*0d30*/  ISETP.NE.AND.EX P0, PT, RZ, UR5, PT, P0 ;  /* 0x00000005ff007c0c */ /* 0x000fda000bf05300 */
[----:B------:R-:W-:Y:S05]  /*0d40*/  @!P0 BRA `(.L_x_11) ;  /* 0x00000000000c8947 */ /* 0x000fea0003800000 */
[----:B0-----:R-:W1:Y:S02]  /*0d50*/  LDC.64 R2, c[0x0][0x690] ;  /* 0x0001a400ff027b82 */ /* 0x001e640000000a00 */
[----:B-1----:R1:W5:Y:S01]  /*0d60*/  LDG.E R15, desc[UR20][R2.64] ;  /* 0x00000014020f7981 */ /* 0x002362000c1e1900 */
[----:B------:R-:W-:Y:S05]  /*0d70*/  BRA `(.L_x_10) ;  /* 0x0000000000047947 */ /* 0x000fea0003800000 */
.L_x_11:
[----:B-1----:R-:W3:Y:S02]  /*0d80*/  LDC R15, c[0x0][0x684] ;  /* 0x0001a100ff0f7b82 */ /* 0x002ee40000000800 */
.L_x_10:
[----:B------:R-:W4:Y:S01]  /*0d90*/  LDC R0, c[0x0][0x75c] ;  /* 0x0001d700ff007b82 */ /* 0x000f220000000800 */
[----:B------:R-:W-:Y:S01]  /*0da0*/  ULDC UR8, c[0x0][0x604] ;  /* 0x0001810000087ab9 */ /* 0x000fe20000000800 */
[----:B------:R-:W-:Y:S01]  /*0db0*/  ISETP.NE.AND P0, PT, R5, 0x2, PT ;  /* 0x000000020500780c */ /* 0x000fe20003f05270 */
[----:B------:R-:W-:Y:S01]  /*0dc0*/  UIADD3 UR8, UR8, 0x3f, URZ ;  /* 0x0000003f08087890 */ /* 0x000fe2000fffe03f */
[----:B------:R-:W-:Y:S01]  /*0dd0*/  IMAD.U32 R4, RZ, RZ, UR12 ;  /* 0x0000000cff047e24 */ /* 0x000fe2000f8e00ff */
[----:B------:R-:W-:Y:S01]  /*0de0*/  UMOV UR5, URZ ;  /* 0x0000003f00057c82 */ /* 0x000fe20008000000 */
[----:B------:R-:W-:Y:S01]  /*0df0*/  UMOV UR4, URZ ;  /* 0x0000003f00047c82 */ /* 0x000fe20008000000 */
[----:B------:R-:W-:-:S04]  /*0e00*/  USHF.R.S32.HI UR9, URZ, 0x1f, UR8 ;  /* 0x0000001f3f097899 */ /* 0x000fc80008011408 */
[----:B------:R-:W-:-:S04]  /*0e10*/  ULEA.HI UR9, UR9, UR8, URZ, 0x6 ;  /* 0x0000000809097291 */ /* 0x000fc8000f8f303f */
[----:B------:R-:W-:Y:S01]  /*0e20*/  USHF.R.S32.HI UR14, URZ, 0x6, UR9 ;  /* 0x000000063f0e7899 */ /* 0x000fe20008011409 */
[----:B----4-:R-:W-:-:S13]  /*0e30*/  ISETP.NE.AND P3, PT, R0, 0x1, PT ;  /* 0x000000010000780c */ /* 0x010fda0003f65270 */
[----:B01----:R-:W0:Y:S01]  /*0e40*/  @P3 LDC R3, c[0x0][0x10] ;  /* 0x00000400ff033b82 */ /* 0x003e220000000800 */
[----:B------:R-:W-:Y:S02]  /*0e50*/  @P3 IMAD.MOV.U32 R17, RZ, RZ, RZ ;  /* 0x000000ffff113224 */ /* 0x000fe400078e00ff */
[----:B------:R-:W-:-:S05]  /*0e60*/  @P3 IMAD.MOV.U32 R5, RZ, RZ, RZ ;  /* 0x000000ffff053224 */ /* 0x000fca00078e00ff */
[----:B------:R-:W1:Y:S01]  /*0e70*/  @!P3 LDC R9, c[0x0][0xc] ;  /* 0x00000300ff09bb82 */ /* 0x000e620000000800 */
[----:B------:R-:W-:Y:S01]  /*0e80*/  ULDC UR6, c[0x0][0xc] ;  /* 0x0000030000067ab9 */ /* 0x000fe20000000800 */
[----:B------:R-:W-:Y:S02]  /*0e90*/  ULDC UR7, c[0x0][0x10] ;  /* 0x0000040000077ab9 */ /* 0x000fe40000000800 */
[----:B------:R-:W-:-:S04]  /*0ea0*/  UIMAD.WIDE.U32 UR6, UR6, UR7, URZ ;  /* 0x00000007060672a5 */ /* 0x000fc8000f8e003f */
[----:B------:R-:W4:Y:S01]  /*0eb0*/  LDC R8, c[0x0][0x14] ;  /* 0x00000500ff087b82 */ /* 0x000f220000000800 */
[----:B0-----:R-:W-:-:S04]  /*0ec0*/  @P3 IMAD.WIDE.U32 R2, R3, UR12, R16 ;  /* 0x0000000c03023c25 */ /* 0x001fc8000f8e0010 */
[----:B------:R-:W-:Y:S02]  /*0ed0*/  @P3 IMAD.IADD R3, R3, 0x1, R5 ;  /* 0x0000000103033824 */ /* 0x000fe400078e0205 */
[----:B------:R-:W-:Y:S02]  /*0ee0*/  IMAD.MOV.U32 R5, RZ, RZ, RZ ;  /* 0x000000ffff057224 */ /* 0x000fe400078e00ff */
[----:B-1----:R-:W-:-:S04]  /*0ef0*/  @!P3 IMAD.WIDE.U32 R4, R16, R9, R4 ;  /* 0x000000091004b225 */ /* 0x002fc800078e0004 */
[----:B------:R-:W-:Y:S02]  /*0f00*/  @!P3 IMAD.MOV.U32 R2, RZ, RZ, R4 ;  /* 0x000000ffff02b224 */ /* 0x000fe400078e0004 */
[C---:B----4-:R-:W-:Y:S02]  /*0f10*/  IMAD R19, R8.reuse, UR7, RZ ;  /* 0x0000000708137c24 */ /* 0x050fe4000f8e02ff */
[----:B------:R-:W-:Y:S01]  /*0f20*/  IMAD.WIDE.U32 R8, R8, UR6, RZ ;  /* 0x0000000608087c25 */ /* 0x000fe2000f8e00ff */
[----:B------:R-:W-:-:S03]  /*0f30*/  ULDC.64 UR6, c[0x0][0x750] ;  /* 0x0001d40000067ab9 */ /* 0x000fc60000000a00 */
[----:B------:R-:W-:Y:S02]  /*0f40*/  @!P3 IMAD.MOV.U32 R3, RZ, RZ, R5 ;  /* 0x000000ffff03b224 */ /* 0x000fe400078e0005 */
[----:B------:R-:W-:Y:S01]  /*0f50*/  IMAD.IADD R0, R9, 0x1, R19 ;  /* 0x0000000109007824 */ /* 0x000fe200078e0213 */
[----:B------:R-:W-:Y:S06]  /*0f60*/  @P0 BRA `(.L_x_12) ;  /* 0x0000000000200947 */ /* 0x000fec0003800000 */
[----:B------:R-:W-:Y:S01]  /*0f70*/  UISETP.GE.U32.AND UP0, UPT, UR14, 0x11, UPT ;  /* 0x000000110e00788c */ /* 0x000fe2000bf06070 */
[----:B------:R-:W-:Y:S01]  /*0f80*/  IADD3 R2, P0, R2, R8, RZ ;  /* 0x0000000802027210 */ /* 0x000fe20007f1e0ff */
[----:B------:R-:W-:-:S04]  /*0f90*/  UIMAD.WIDE.U32 UR4, UR14, -0xf0f0f0f, URZ ;  /* 0xf0f0f0f10e0478a5 */ /* 0x000fc8000f8e003f */
[----:B------:R-:W-:Y:S01]  /*0fa0*/  USHF.R.U32.HI UR5, URZ, 0x4, UR5 ;  /* 0x000000043f057899 */ /* 0x000fe20008011605 */
[----:B------:R-:W-:Y:S02]  /*0fb0*/  IMAD.X R3, R0, 0x1, R3, P0 ;  /* 0x0000000100037824 */ /* 0x000fe400000e0603 */
[----:B------:R-:W-:Y:S02]  /*0fc0*/  UMOV UR4, URZ ;  /* 0x0000003f00047c82 */ /* 0x000fe40008000000 */
[----:B------:R-:W-:Y:S02]  /*0fd0*/  @UP0 ULOP3.LUT UR4, UR5, 0x1, URZ, 0xc0, !UPT ;  /* 0x0000000105040892 */ /* 0x000fe4000f8ec03f */
[----:B------:R-:W-:-:S12]  /*0fe0*/  UIMAD UR5, UR5, -0x11, UR14 ;  /* 0xffffffef050578a4 */ /* 0x000fd8000f8e020e */
.L_x_12:
[----:B------:R-:W-:Y:S01]  /*0ff0*/  ISETP.GE.U32.AND P0, PT, R2, UR6, PT ;  /* 0x0000000602007c0c */ /* 0x000fe2000bf06070 */
[----:B------:R-:W-:Y:S01]  /*1000*/  IMAD.MOV.U32 R6, RZ, RZ, -0x1 ;  /* 0xffffffffff067424 */ /* 0x000fe200078e00ff */
[----:B------:R-:W-:Y:S01]  /*1010*/  PRMT R18, RZ, 0x7610, R18 ;  /* 0x00007610ff127816 */ /* 0x000fe20000000012 */
[----:B------:R-:W-:Y:S01]  /*1020*/  IMAD.MOV.U32 R4, RZ, RZ, -0x1 ;  /* 0xffffffffff047424 */ /* 0x000fe200078e00ff */
[----:B------:R-:W-:Y:S01]  /*1030*/  ISETP.GE.U32.AND.EX P0, PT, R3, UR7, PT, P0 ;  /* 0x0000000703007c0c */ /* 0x000fe2000bf06100 */
[----:B------:R-:W-:-:S12]  /*1040*/  IMAD.MOV.U32 R5, RZ, RZ, -0x1 ;  /* 0xffffffffff057424 */ /* 0x000fd800078e00ff */
[----:B------:R-:W-:Y:S05]  /*1050*/  @P0 BRA `(.L_x_13) ;  /* 0x0000000400240947 */ /* 0x000fea0003800000 */
[----:B------:R-:W0:Y:S01]  /*1060*/  LDC.64 R30, c[0x0][0x728] ;  /* 0x0001ca00ff1e7b82 */ /* 0x000e220000000a00 */
[----:B------:R-:W-:Y:S02]  /*1070*/  IMAD.MOV.U32 R4, RZ, RZ, R2 ;  /* 0x000000ffff047224 */ /* 0x000fe400078e0002 */
[----:B------:R-:W-:-:S05]  /*1080*/  IMAD.MOV.U32 R5, RZ, RZ, R3 ;  /* 0x000000ffff057224 */ /* 0x000fca00078e0003 */
[----:B------:R-:W1:Y:S08]  /*1090*/  LDC R6, c[0x0][0x730] ;  /* 0x0001cc00ff067b82 */ /* 0x000e700000000800 */
[----:B------:R-:W4:Y:S01]  /*10a0*/  LDC.64 R32, c[0x0][0x720] ;  /* 0x0001c800ff207b82 */ /* 0x000f220000000a00 */
[----:B0-----:R-:W-:-:S04]  /*10b0*/  ISETP.NE.U32.AND P0, PT, R30, RZ, PT ;  /* 0x000000ff1e00720c */ /* 0x001fc80003f05070 */
[----:B------:R-:W-:-:S13]  /*10c0*/  ISETP.NE.AND.EX P0, PT, R31, RZ, PT, P0 ;  /* 0x000000ff1f00720c */ /* 0x000fda0003f05300 */
[----:B-1--4-:R-:W-:Y:S05]  /*10d0*/  @!P0 BRA `(.L_x_14) ;  /* 0x0000000000288947 */ /* 0x012fea0003800000 */
[----:B------:R-:W0:Y:S02]  /*10e0*/  LDC R21, c[0x0][0x734] ;  /* 0x0001cd00ff157b82 */ /* 0x000e240000000800 */
[----:B0-----:R-:W-:-:S05]  /*10f0*/  IADD3 R21, P0, R2, R21, RZ ;  /* 0x0000001502157210 */ /* 0x001fca0007f1e0ff */
[----:B------:R-:W-:-:S04]  /*1100*/  IMAD.X R25, RZ, RZ, R3, P0 ;  /* 0x000000ffff197224 */ /* 0x000fc800000e0603 */
[----:B------:R-:W-:-:S04]  /*1110*/  IMAD.WIDE.U32 R4, R25, R30, RZ ;  /* 0x0000001e19047225 */ /* 0x000fc800078e00ff */
[----:B------:R-:W-:-:S04]  /*1120*/  IMAD.WIDE.U32 R18, P0, R21, R31, R4 ;  /* 0x0000001f15127225 */ /* 0x000fc80007800004 */
[----:B------:R-:W-:-:S04]  /*1130*/  IMAD.WIDE.U32 R4, R21, R30, RZ ;  /* 0x0000001e15047225 */ /* 0x000fc800078e00ff */
[----:B------:R-:W-:Y:S01]  /*1140*/  IMAD.X R21, RZ, RZ, RZ, P0 ;  /* 0x000000ffff157224 */ /* 0x000fe200000e06ff */
[----:B------:R-:W-:Y:S01]  /*1150*/  IADD3 RZ, P0, R5, R18, RZ ;  /* 0x0000001205ff7210 */ /* 0x000fe20007f1e0ff */
[----:B------:R-:W-:-:S04]  /*1160*/  IMAD.MOV.U32 R20, RZ, RZ, R19 ;  /* 0x000000ffff147224 */ /* 0x000fc800078e0013 */
[----:B------:R-:W-:-:S08]  /*1170*/  IMAD.WIDE.U32.X R4, R25, R31, R20, P0 ;  /* 0x0000001f19047225 */ /* 0x000fd000000e0414 */
.L_x_14:
[----:B------:R-:W0:Y:S01]  /*1180*/  LDC.64 R34, c[0x0][0x740] ;  /* 0x0001d000ff227b82 */ /* 0x000e220000000a00 */
[-CC-:B------:R-:W-:Y:S01]  /*1190*/  SHF.R.U64 R36, R4, R6.reuse, R5.reuse ;  /* 0x0000000604247219 */ /* 0x180fe20000001205 */
[----:B------:R-:W-:Y:S01]  /*11a0*/  IMAD.MOV.U32 R37, RZ, RZ, 0x1 ;  /* 0x00000001ff257424 */ /* 0x000fe200078e00ff */
[----:B------:R-:W-:Y:S02]  /*11b0*/  SHF.R.U32.HI R4, RZ, R6, R5 ;  /* 0x00000006ff047219 */ /* 0x000fe40000011605 */
[----:B------:R-:W-:-:S03]  /*11c0*/  IADD3 R19, P0, RZ, -R36, RZ ;  /* 0x80000024ff137210 */ /* 0x000fc60007f1e0ff */
[----:B------:R-:W1:Y:S02]  /*11d0*/  LDC R18, c[0x0][0x718] ;  /* 0x0001c600ff127b82 */ /* 0x000e640000000800 */
[----:B------:R-:W-:-:S04]  /*11e0*/  IMAD.X R5, RZ, RZ, ~R4, P0 ;  /* 0x000000ffff057224 */ /* 0x000fc800000e0e04 */
[-C--:B------:R-:W-:Y:S02]  /*11f0*/  IMAD R6, R5, R32.reuse, RZ ;  /* 0x0000002005067224 */ /* 0x080fe400078e02ff */
[----:B------:R-:W4:Y:S01]  /*1200*/  LDC R21, c[0x0][0x708] ;  /* 0x0001c200ff157b82 */ /* 0x000f220000000800 */
[----:B------:R-:W-:-:S04]  /*1210*/  IMAD.WIDE.U32 R4, R19, R32, R2 ;  /* 0x0000002013047225 */ /* 0x000fc800078e0002 */
[----:B------:R-:W-:-:S03]  /*1220*/  IMAD R19, R19, R33, R6 ;  /* 0x0000002113137224 */ /* 0x000fc600078e0206 */
[----:B------:R-:W2:Y:S01]  /*1230*/  LDC R30, c[0x0][0x758] ;  /* 0x0001d600ff1e7b82 */ /* 0x000ea20000000800 */
[----:B------:R-:W-:Y:S01]  /*1240*/  IMAD.IADD R5, R5, 0x1, R19 ;  /* 0x0000000105057824 */ /* 0x000fe200078e0213 */
[----:B0-----:R-:W-:Y:S01]  /*1250*/  ISETP.NE.U32.AND P0, PT, R34, RZ, PT ;  /* 0x000000ff2200720c */ /* 0x001fe20003f05070 */
[----:B------:R-:W-:-:S03]  /*1260*/  IMAD.MOV.U32 R19, RZ, RZ, -0x1 ;  /* 0xffffffffff137424 */ /* 0x000fc600078e00ff */
[----:B------:R-:W-:Y:S02]  /*1270*/  ISETP.NE.AND.EX P0, PT, R35, RZ, PT, P0 ;  /* 0x000000ff2300720c */ /* 0x000fe40003f05300 */
[----:B------:R-:W0:Y:S01]  /*1280*/  LDC R29, c[0x0][0x700] ;  /* 0x0001c000ff1d7b82 */ /* 0x000e220000000800 */
[-CC-:B-1----:R-:W-:Y:S02]  /*1290*/  SHF.R.U64 R27, R4, R18.reuse, R5.reuse ;  /* 0x00000012041b7219 */ /* 0x182fe40000001205 */
[----:B------:R-:W-:-:S05]  /*12a0*/  SHF.R.U32.HI R4, RZ, R18, R5 ;  /* 0x00000012ff047219 */ /* 0x000fca0000011605 */
[----:B------:R-:W1:Y:S01]  /*12b0*/  LDC R31, c[0x0][0x748] ;  /* 0x0001d200ff1f7b82 */ /* 0x000e620000000800 */
[-CC-:B----4-:R-:W-:Y:S02]  /*12c0*/  SHF.R.U64 R39, R27, R21.reuse, R4.reuse ;  /* 0x000000151b277219 */ /* 0x190fe40000001204 */
[----:B------:R-:W-:-:S05]  /*12d0*/  SHF.R.U32.HI R5, RZ, R21, R4 ;  /* 0x00000015ff057219 */ /* 0x000fca0000011604 */
[----:B------:R-:W4:Y:S01]  /*12e0*/  LDC R33, c[0x0][0x738] ;  /* 0x0001ce00ff217b82 */ /* 0x000f220000000800 */
[-C--:B--2---:R-:W-:Y:S02]  /*12f0*/  SHF.L.U32 R4, R19, R30.reuse, RZ ;  /* 0x0000001e13047219 */ /* 0x084fe400000006ff */
[--C-:B------:R-:W-:Y:S02]  /*1300*/  SHF.R.U64 R38, R39, R30, R5.reuse ;  /* 0x0000001e27267219 */ /* 0x100fe40000001205 */
[----:B------:R-:W-:Y:S02]  /*1310*/  LOP3.LUT R6, RZ, R4, RZ, 0x33, !PT ;  /* 0x00000004ff067212 */ /* 0x000fe400078e33ff */
[----:B------:R-:W-:Y:S01]  /*1320*/  SHF.R.U32.HI R5, RZ, R30, R5 ;  /* 0x0000001eff057219 */ /* 0x000fe20000011605 */
[----:B------:R-:W2:Y:S01]  /*1330*/  LDC R32, c[0x0][0x710] ;  /* 0x0001c400ff207b82 */ /* 0x000ea20000000800 */
[----:B------:R-:W-:Y:S01]  /*1340*/  IMAD.MOV.U32 R4, RZ, RZ, R38 ;  /* 0x000000ffff047224 */ /* 0x000fe200078e0026 */
[----:B------:R-:W-:Y:S06]  /*1350*/  @!P0 BRA `(.L_x_15) ;  /* 0x0000000000288947 */ /* 0x000fec0003800000 */
[----:B------:R-:W3:Y:S02]  /*1360*/  LDC R21, c[0x0][0x74c] ;  /* 0x0001d300ff157b82 */ /* 0x000ee40000000800 */
[----:B---3--:R-:W-:-:S05]  /*1370*/  IADD3 R21, P0, R38, R21, RZ ;  /* 0x0000001526157210 */ /* 0x008fca0007f1e0ff */
        /* <DEDUP_REMOVED lines=8> */
.L_x_15:
[----:B-1----:R-:W-:Y:S01]  /*1400*/  SHF.R.U64 R17, R4, R31, R5 ;  /* 0x0000001f04117219 */ /* 0x002fe20000001205 */
[----:B------:R-:W-:Y:S01]  /*1410*/  @P3 IMAD R26, R23, R28, R16 ;  /* 0x0000001c171a3224 */ /* 0x000fe200078e0210 */
[----:B------:R-:W-:Y:S01]  /*1420*/  LOP3.LUT R5, R39, R6, RZ, 0xc0, !PT ;  /* 0x0000000627057212 */ /* 0x000fe200078ec0ff */
[----:B0-----:R-:W-:Y:S01]  /*1430*/  VIADD R6, R29, 0xffffffff ;  /* 0xffffffff1d067836 */ /* 0x001fe20000000000 */
[----:B------:R-:W-:Y:S01]  /*1440*/  SHF.L.U32 R4, R37, R30, RZ ;  /* 0x0000001e25047219 */ /* 0x000fe200000006ff */
[----:B------:R-:W-:-:S03]  /*1450*/  IMAD.MOV R18, RZ, RZ, -R17 ;  /* 0x000000ffff127224 */ /* 0x000fc600078e0a11 */
[----:B------:R-:W-:Y:S01]  /*1460*/  LOP3.LUT R27, R27, R6, RZ, 0xc0, !PT ;  /* 0x000000061b1b7212 */ /* 0x000fe200078ec0ff */
[----:B------:R-:W-:Y:S02]  /*1470*/  IMAD R5, R4, R17, R5 ;  /* 0x0000001104057224 */ /* 0x000fe400078e0205 */
[----:B----4-:R-:W-:Y:S02]  /*1480*/  IMAD R4, R18, R33, R38 ;  /* 0x0000002112047224 */ /* 0x010fe400078e0226 */
[----:B--2---:R-:W-:Y:S02]  /*1490*/  IMAD R6, R5, R32, R26 ;  /* 0x0000002005067224 */ /* 0x004fe400078e021a */
[----:B------:R-:W-:Y:S02]  /*14a0*/  IMAD R5, R4, R29, R27 ;  /* 0x0000001d04057224 */ /* 0x000fe400078e021b */
[----:B------:R-:W-:-:S03]  /*14b0*/  IMAD.MOV.U32 R18, RZ, RZ, 0x1 ;  /* 0x00000001ff127424 */ /* 0x000fc600078e00ff */
[----:B------:R-:W-:Y:S02]  /*14c0*/  SEL R4, R5, R6, !P3 ;  /* 0x0000000605047207 */ /* 0x000fe40005800000 */
[----:B------:R-:W-:Y:S01]  /*14d0*/  SEL R6, R6, R5, !P3 ;  /* 0x0000000506067207 */ /* 0x000fe20005800000 */
[----:B------:R-:W-:-:S07]  /*14e0*/  IMAD.MOV.U32 R5, RZ, RZ, R36 ;  /* 0x000000ffff057224 */ /* 0x000fce00078e0024 */
.L_x_13:
[----:B------:R-:W-:Y:S05]  /*14f0*/  @!P1 BRA `(.L_x_16) ;  /* 0x00000000000c9947 */ /* 0x000fea0003800000 */
[----:B------:R-:W-:Y:S01]  /*1500*/  UCGABAR_WAIT ;  /* 0x0000000000007dc7 */ /* 0x000fe20008000000 */
[----:B------:R-:W-:Y:S01]  /*1510*/  CCTL.IVALL ;  /* 0x00000000ff00798f */ /* 0x000fe20002000000 */
[----:B------:R-:W-:Y:S05]  /*1520*/  BRA `(.L_x_17) ;  /* 0x0000000000047947 */ /* 0x000fea0003800000 */
.L_x_16:
[----:B------:R-:W-:Y:S06]  /*1530*/  BAR.SYNC.DEFER_BLOCKING 0x0 ;  /* 0x0000000000007b1d */ /* 0x000fec0000010000 */
.L_x_17:
[----:B------:R-:W-:Y:S05]  /*1540*/  @!P2 BRA `(.L_x_18) ;  /* 0x0000003c00b8a947 */ /* 0x000fea0003800000 */
[----:B------:R-:W-:-:S13]  /*1550*/  ISETP.GT.U32.AND P0, PT, R40, 0x1, PT ;  /* 0x000000012800780c */ /* 0x000fda0003f04070 */
[----:B------:R-:W-:Y:S05]  /*1560*/  @P0 EXIT ;  /* 0x000000000000094d */ /* 0x000fea0003800000 */
.L_x_19:
[----:B------:R-:W-:-:S08]  /*1570*/  NOP ;  /* 0x0000000000007918 */ /* 0x000fd00000000000 */
[----:B------:R-:W0:Y:S02]  /*1580*/  USETMAXREG.TRY_ALLOC.CTAPOOL UP0, 0xe8 ;  /* 0x000000e8000079c8 */ /* 0x000e240008000600 */
[----:B0-----:R-:W-:-:S13]  /*1590*/  PLOP3.LUT P0, PT, PT, PT, UP0, 0x80, 0x0 ;  /* 0x000000000000781c */ /* 0x001fda0003f0f008 */
[----:B------:R-:W-:Y:S05]  /*15a0*/  @!P0 BRA `(.L_x_19) ;  /* 0xfffffffc00f08947 */ /* 0x000fea000383ffff */
[----:B------:R-:W-:-:S13]  /*15b0*/  LOP3.LUT P0, RZ, R18, 0xff, RZ, 0xc0, !PT ;  /* 0x000000ff12ff7812 */ /* 0x000fda000780c0ff */
[----:B------:R-:W-:Y:S05]  /*15c0*/  @!P0 EXIT ;  /* 0x000000000000894d */ /* 0x000fea0003800000 */
[----:B------:R-:W0:Y:S01]  /*15d0*/  S2UR UR6, SR_CgaCtaId ;  /* 0x00000000000679c3 */ /* 0x000e220000008800 */
[-C--:B------:R-:W-:Y:S01]  /*15e0*/  LEA.HI R10, R11, R11.reuse, RZ, 0x1 ;  /* 0x0000000b0b0a7211 */ /* 0x080fe200078f08ff */
[----:B------:R-:W-:Y:S01]  /*15f0*/  UMOV UR12, 0x400 ;  /* 0x00000400000c7882 */ /* 0x000fe20000000000 */
[-C--:B------:R-:W-:Y:S01]  /*1600*/  LEA.HI R17, R24, R11.reuse, RZ, 0x2 ;  /* 0x0000000b18117211 */ /* 0x080fe200078f10ff */
[----:B------:R-:W-:Y:S01]  /*1610*/  UIADD3 UR7, UR13, -0x1, URZ ;  /* 0xffffffff0d077890 */ /* 0x000fe2000fffe03f */
[----:B------:R-:W-:Y:S01]  /*1620*/  LOP3.LUT R16, R10, 0x3ffffe, RZ, 0xc0, !PT ;  /* 0x003ffffe0a107812 */ /* 0x000fe200078ec0ff */
[----:B------:R-:W-:Y:S01]  /*1630*/  ULDC UR10, c[0x0][0x284] ;  /* 0x0000a100000a7ab9 */ /* 0x000fe20000000800 */
[----:B------:R-:W-:Y:S01]  /*1640*/  LOP3.LUT R20, R17, 0xfffffffc, RZ, 0xc0, !PT ;  /* 0xfffffffc11147812 */ /* 0x000fe200078ec0ff */
[----:B------:R-:W-:Y:S01]  /*1650*/  UISETP.NE.AND UP0, UPT, UR7, URZ, UPT ;  /* 0x0000003f0700728c */ /* 0x000fe2000bf05270 */
[--C-:B------:R-:W-:Y:S01]  /*1660*/  SHF.R.S32.HI R18, RZ, 0x2, R17.reuse ;  /* 0x00000002ff127819 */ /* 0x100fe20000011411 */
[----:B------:R-:W-:Y:S01]  /*1670*/  USHF.L.U32 UR19, UR14, 0x1, URZ ;  /* 0x000000010e137899 */ /* 0x000fe2000800063f */
[----:B------:R-:W-:Y:S01]  /*1680*/  SHF.R.S32.HI R19, RZ, 0x1f, R17 ;  /* 0x0000001fff137819 */ /* 0x000fe20000011411 */
[C---:B------:R-:W-:Y:S01]  /*1690*/  IMAD.IADD R17, R11.reuse, 0x1, -R16 ;  /* 0x000000010b117824 */ /* 0x040fe200078e0a10 */
[----:B------:R-:W-:Y:S01]  /*16a0*/  LEA.HI R24, R24, R11, RZ, 0x5 ;  /* 0x0000000b18187211 */ /* 0x000fe200078f28ff */
[C---:B------:R-:W-:Y:S01]  /*16b0*/  IMAD.IADD R16, R11.reuse, 0x1, -R20 ;  /* 0x000000010b107824 */ /* 0x040fe200078e0a14 */
[----:B------:R-:W-:Y:S01]  /*16c0*/  LOP3.LUT P0, RZ, R11, 0x7, RZ, 0xc0, !PT ;  /* 0x000000070bff7812 */ /* 0x000fe2000780c0ff */
[----:B------:R-:W-:Y:S01]  /*16d0*/  USEL UR9, URZ, 0x1, UP0 ;  /* 0x000000013f097887 */ /* 0x000fe20008000000 */
[----:B------:R-:W-:-:S02]  /*16e0*/  LEA.HI R19, R19, R18, RZ, 0x3 ;  /* 0x0000001213137211 */ /* 0x000fc400078f18ff */
[----:B------:R-:W-:Y:S02]  /*16f0*/  SHF.R.S32.HI R11, RZ, 0x1, R10 ;  /* 0x00000001ff0b7819 */ /* 0x000fe4000001140a */
[----:B------:R-:W-:Y:S01]  /*1700*/  LOP3.LUT R19, R19, 0xfffffff8, RZ, 0xc0, !PT ;  /* 0xfffffff813137812 */ /* 0x000fe200078ec0ff */
[----:B------:R-:W-:Y:S01]  /*1710*/  IMAD.U32 R58, RZ, RZ, UR9 ;  /* 0x00000009ff3a7e24 */ /* 0x000fe2000f8e00ff */
[----:B------:R-:W-:Y:S01]  /*1720*/  LEA.HI R10, R10, R11, RZ, 0x1 ;  /* 0x0000000b0a0a7211 */ /* 0x000fe200078f08ff */
[----:B0-----:R-:W-:Y:S01]  /*1730*/  ULEA UR12, UR6, UR12, 0x18 ;  /* 0x0000000c060c7291 */ /* 0x001fe2000f8ec03f */
[----:B------:R-:W-:Y:S01]  /*1740*/  SHF.R.S32.HI R24, RZ, 0x5, R24 ;  /* 0x00000005ff187819 */ /* 0x000fe20000011418 */
[----:B------:R-:W-:Y:S01]  /*1750*/  IMAD.IADD R19, R18, 0x1, -R19 ;  /* 0x0000000112137824 */ /* 0x000fe200078e0a13 */
[----:B------:R-:W-:Y:S01]  /*1760*/  LOP3.LUT R10, R10, 0x7fffffe, RZ, 0xc0, !PT ;  /* 0x07fffffe0a0a7812 */ /* 0x000fe200078ec0ff */
[----:B------:R-:W-:Y:S01]  /*1770*/  USHF.L.U32 UR6, UR7, 0x3, URZ ;  /* 0x0000000307067899 */ /* 0x000fe2000800063f */
[----:B------:R-:W-:Y:S01]  /*1780*/  ISETP.LT.U32.AND P0, PT, R13, 0x2, !P0 ;  /* 0x000000020d00780c */ /* 0x000fe20004701070 */
[----:B------:R-:W-:Y:S01]  /*1790*/  IMAD R18, R24, 0x2, R17 ;  /* 0x0000000218127824 */ /* 0x000fe200078e0211 */
[----:B------:R-:W-:Y:S01]  /*17a0*/  UIADD3 UR7, UR12, 0x11200, URZ ;  /* 0x000112000c077890 */ /* 0x000fe2000fffe03f */
[----:B------:R-:W-:Y:S01]  /*17b0*/  IMAD.IADD R11, R11, 0x1, -R10 ;  /* 0x000000010b0b7824 */ /* 0x000fe200078e0a0a */
[----:B------:R-:W-:Y:S01]  /*17c0*/  UIADD3 UR8, UR12, 0x200, URZ ;  /* 0x000002000c087890 */ /* 0x000fe2000fffe03f */
[--C-:B------:R-:W-:Y:S01]  /*17d0*/  IMAD R20, R18, 0x8, R19.reuse ;  /* 0x0000000812147824 */ /* 0x100fe200078e0213 */
[----:B------:R-:W-:Y:S01]  /*17e0*/  USHF.R.U32.HI UR7, URZ, 0x4, UR7 ;  /* 0x000000043f077899 */ /* 0x000fe20008011607 */
[----:B------:R-:W-:Y:S01]  /*17f0*/  IMAD R10, R24, 0x10, R19 ;  /* 0x00000010180a7824 */ /* 0x000fe200078e0213 */
[----:B------:R-:W-:Y:S01]  /*1800*/  USHF.R.U32.HI UR8, URZ, 0x4, UR8 ;  /* 0x000000043f087899 */ /* 0x000fe20008011608 */
[----:B------:R-:W-:Y:S01]  /*1810*/  IMAD R20, R20, 0x4, R11 ;  /* 0x0000000414147824 */ /* 0x000fe200078e020b */
[----:B------:R-:W-:Y:S01]  /*1820*/  VIMNMX R17, RZ, UR14, PT ;  /* 0x0000000eff117c48 */ /* 0x000fe2000bfe0100 */
[----:B------:R-:W-:Y:S01]  /*1830*/  IMAD R18, R24, -0x10, -R19 ;  /* 0xfffffff018127824 */ /* 0x000fe200078e0a13 */
[----:B------:R-:W-:Y:S01]  /*1840*/  UIADD3 UR22, UR12, 0x120, URZ ;  /* 0x000001200c167890 */ /* 0x000fe2000fffe03f */
[----:B------:R-:W-:Y:S01]  /*1850*/  IMAD.SHL.U32 R20, R20, 0x20, RZ ;  /* 0x0000002014147824 */ /* 0x000fe200078e00ff */
[----:B------:R-:W-:Y:S01]  /*1860*/  ULOP3.LUT UR6, UR6, 0x8, URZ, 0xc0, !UPT ;  /* 0x0000000806067892 */ /* 0x000fe2000f8ec03f */
[----:B------:R-:W-:Y:S01]  /*1870*/  LOP3.LUT R56, R7, 0x1, RZ, 0xfc, !PT ;  /* 0x0000000107387812 */ /* 0x000fe200078efcff */
[----:B------:R-:W-:Y:S01]  /*1880*/  ULOP3.LUT UR7, UR7, 0x3fff, URZ, 0xc0, !UPT ;  /* 0x00003fff07077892 */ /* 0x000fe2000f8ec03f */
[----:B------:R-:W-:Y:S01]  /*1890*/  IADD3 R17, -R17, UR14, RZ ;  /* 0x0000000e11117c10 */ /* 0x000fe2000fffe1ff */
[----:B------:R-:W-:Y:S01]  /*18a0*/  ULOP3.LUT UR8, UR8, 0x3fff, URZ, 0xc0, !UPT ;  /* 0x00003fff08087892 */ /* 0x000fe2000f8ec03f */
[----:B------:R-:W-:Y:S01]  /*18b0*/  SEL R19, RZ, 0x1, !P0 ;  /* 0x00000001ff137807 */ /* 0x000fe20004000000 */
[----:B------:R-:W-:Y:S01]  /*18c0*/  VIADD R18, R18, UR10 ;  /* 0x0000000a12127c36 */ /* 0x000fe20008000000 */
[----:B------:R-:W-:Y:S01]  /*18d0*/  SHF.R.S32.HI R11, RZ, 0x1f, R10 ;  /* 0x0000001fff0b7819 */ /* 0x000fe2000001140a */
[----:B------:R-:W-:Y:S01]  /*18e0*/  ULEA UR13, UR13, UR22, 0x3 ;  /* 0x000000160d0d7291 */ /* 0x000fe2000f8e183f */
[----:B------:R-:W-:Y:S01]  /*18f0*/  SHF.R.S32.HI R20, RZ, 0x3, R20 ;  /* 0x00000003ff147819 */ /* 0x000fe20000011414 */
[----:B------:R-:W-:-:S02]  /*1900*/  ULOP3.LUT UR23, UR6, 0x8, URZ, 0x3c, !UPT ;  /* 0x0000000806177892 */ /* 0x000fc4000f8e3c3f */
[----:B------:R-:W-:Y:S02]  /*1910*/  ULOP3.LUT UR15, UR6, 0x18, URZ, 0x3c, !UPT ;  /* 0x00000018060f7892 */ /* 0x000fe4000f8e3c3f */
[----:B------:R-:W-:Y:S02]  /*1920*/  ULOP3.LUT UR16, UR7, 0x10000, URZ, 0xfc, !UPT ;  /* 0x0001000007107892 */ /* 0x000fe4000f8efc3f */
[----:B------:R-:W-:-:S12]  /*1930*/  ULOP3.LUT UR17, UR8, 0x10000, URZ, 0xfc, !UPT ;  /* 0x0001000008117892 */ /* 0x000fd8000f8efc3f */
.L_x_96:
[----:B------:R-:W-:Y:S01]  /*1940*/  SHF.L.U32 R22, R58, 0x1f, RZ ;  /* 0x0000001f3a167819 */ /* 0x000fe200000006ff */
[----:B------:R-:W-:Y:S01]  /*1950*/  IMAD.MOV.U32 R21, RZ, RZ, RZ ;  /* 0x000000ffff157224 */ /* 0x000fe200078e00ff */
[----:B------:R-:W-:Y:S02]  /*1960*/  ISETP.GE.AND P1, PT, R17, 0x1, PT ;  /* 0x000000011100780c */ /* 0x000fe40003f26270 */
[----:B------:R-:W0:Y:S02]  /*1970*/  SYNCS.PHASECHK.TRANS64.TRYWAIT P0, [UR13+-0x8], R22 ;  /* 0xfffff816ff0075a7 */ /* 0x000e24000800014d */
[----:B0-2345:R-:W-:Y:S09]  /*1980*/  @!P0 BRA `(.L_x_20) ;  /* 0x0000005000bc8947 */ /* 0x03dff20003800000 */
.L_x_131:
[----:B------:R-:W-:Y:S01]  /*1990*/  UMOV UR6, URZ ;  /* 0x0000003f00067c82 */ /* 0x000fe20008000000 */
[----:B0-----:R-:W-:Y:S01]  /*19a0*/  CS2R R22, SRZ ;  /* 0x0000000000167805 */ /* 0x001fe2000001ff00 */
[----:B------:R-:W-:Y:S01]  /*19b0*/  IMAD.MOV.U32 R57, RZ, RZ, RZ ;  /* 0x000000ffff397224 */ /* 0x000fe200078e00ff */
[----:B------:R-:W-:Y:S01]  /*19c0*/  CS2R R60, SRZ ;  /* 0x00000000003c7805 */ /* 0x000fe2000001ff00 */
        /* <DEDUP_REMOVED lines=34> */
[----:B------:R-:W-:-:S02]  /*1bf0*/  IMAD.MOV.U32 R97, RZ, RZ, RZ ;  /* 0x000000ffff617224 */ /* 0x000fc400078e00ff */
[----:B------:R-:W-:Y:S02]  /*1c00*/  IMAD.MOV.U32 R99, RZ, RZ, RZ ;  /* 0x000000ffff637224 */ /* 0x000fe400078e00ff */
[----:B------:R-:W-:Y:S02]  /*1c10*/  IMAD.MOV.U32 R101, RZ, RZ, RZ ;  /* 0x000000ffff657224 */ /* 0x000fe400078e00ff */
[----:B------:R-:W-:Y:S02]  /*1c20*/  IMAD.MOV.U32 R103, RZ, RZ, RZ ;  /* 0x000000ffff677224 */ /* 0x000fe400078e00ff */
[----:B------:R-:W-:Y:S02]  /*1c30*/  IMAD.MOV.U32 R105, RZ, RZ, RZ ;  /* 0x000000ffff697224 */ /* 0x000fe400078e00ff */
[----:B------:R-:W-:Y:S02]  /*1c40*/  IMAD.MOV.U32 R107, RZ, RZ, RZ ;  /* 0x000000ffff6b7224 */ /* 0x000fe400078e00ff */
[----:B------:R-:W-:Y:S01]  /*1c50*/  IMAD.MOV.U32 R109, RZ, RZ, RZ ;  /* 0x000000ffff6d7224 */ /* 0x000fe200078e00ff */
[----:B------:R-:W-:Y:S06]  /*1c60*/  @!P1 BRA `(.L_x_21) ;  /* 0x0000000400909947 */ /* 0x000fec0003800000 */
[----:B------:R-:W-:Y:S01]  /*1c70*/  IMAD.MOV.U32 R21, RZ, RZ, RZ ;  /* 0x000000ffff157224 */ /* 0x000fe200078e00ff */
[----:B------:R-:W-:Y:S01]  /*1c80*/  UPLOP3.LUT UP0, UPT, UPT, UPT, UPT, 0x40, 0x0 ;  /* 0x000000000000789c */ /* 0x000fe20003f0e870 */
[----:B------:R-:W-:Y:S01]  /*1c90*/  IMAD.MOV.U32 R64, RZ, RZ, R17 ;  /* 0x000000ffff407224 */ /* 0x000fe200078e0011 */
[----:B------:R-:W-:Y:S01]  /*1ca0*/  UMOV UR6, URZ ;  /* 0x0000003f00067c82 */ /* 0x000fe20008000000 */
[----:B------:R-:W-:Y:S01]  /*1cb0*/  IMAD.U32 R72, RZ, RZ, UR4 ;  /* 0x00000004ff487e24 */ /* 0x000fe2000f8e00ff */
[----:B------:R-:W-:Y:S01]  /*1cc0*/  UMOV UR18, UR5 ;  /* 0x0000000500127c82 */ /* 0x000fe20008000000 */
[----:B------:R-:W-:Y:S01]  /*1cd0*/  IMAD.U32 R66, RZ, RZ, UR5 ;  /* 0x00000005ff427e24 */ /* 0x000fe2000f8e00ff */
[----:B------:R-:W-:Y:S01]  /*1ce0*/  UMOV UR7, URZ ;  /* 0x0000003f00077c82 */ /* 0x000fe20008000000 */
[----:B------:R-:W-:-:S05]  /*1cf0*/  ULDC UR24, c[0x0][0x644] ;  /* 0x0001910000187ab9 */ /* 0x000fca0000000800 */
.L_x_29:
[----:B------:R-:W-:-:S13]  /*1d00*/  ISETP.NE.AND P1, PT, R56, 0x3, PT ;  /* 0x000000033800780c */ /* 0x000fda0003f25270 */
[----:B------:R-:W-:Y:S05]  /*1d10*/  @!P1 BRA `(.L_x_22) ;  /* 0x0000000000049947 */ /* 0x000fea0003800000 */
[----:B------:R-:W-:Y:S01]  /*1d20*/  BPT.TRAP 0x1 ;  /* 0x000000040000795c */ /* 0x000fe20000300000 */
.L_x_22:
[----:B------:R-:W-:Y:S01]  /*1d30*/  ULEA UR8, UR18, UR12, 0x3 ;  /* 0x0000000c12087291 */ /* 0x000fe2000f8e183f */
[----:B------:R-:W-:-:S08]  /*1d40*/  SHF.L.U32 R70, R72, 0x1f, RZ ;  /* 0x0000001f48467819 */ /* 0x000fd000000006ff */
[----:B------:R0:W1:Y:S01]  /*1d50*/  SYNCS.PHASECHK.TRANS64.TRYWAIT P0, [UR8], R70 ;  /* 0x00000046ff0075a7 */ /* 0x0000620008000148 */
[----:B------:R-:W-:Y:S05]  /*1d60*/  @!P1 BRA `(.L_x_23) ;  /* 0x0000000000049947 */ /* 0x000fea0003800000 */
[----:B------:R-:W-:Y:S01]  /*1d70*/  BPT.TRAP 0x1 ;  /* 0x000000040000795c */ /* 0x000fe20000300000 */
.L_x_23:
[----:B------:R-:W-:-:S04]  /*1d80*/  IMAD.U32 R111, RZ, RZ, UR18 ;  /* 0x00000012ff6f7e24 */ /* 0x000fc8000f8e00ff */
[----:B------:R-:W-:Y:S01]  /*1d90*/  IMAD R68, R111, 0x400, R20 ;  /* 0x000004006f447824 */ /* 0x000fe200078e0214 */
[----:B-1----:R-:W-:Y:S06]  /*1da0*/  @P0 BRA `(.L_x_24) ;  /* 0x0000000000080947 */ /* 0x002fec0003800000 */
[----:B------:R-:W1:Y:S02]  /*1db0*/  SYNCS.PHASECHK.TRANS64.TRYWAIT P0, [UR8], R70 ;  /* 0x00000046ff0075a7 */ /* 0x000e640008000148 */
[----:B-1----:R-:W-:Y:S05]  /*1dc0*/  @!P0 BRA `(.L_x_25) ;  /* 0x0000004c00c48947 */ /* 0x002fea0003800000 */
.L_x_24:
[----:B01----:R-:W-:Y:S01]  /*1dd0*/  LDS R70, [R68+UR12+0x33200] ;  /* 0x0332000c44467984 */ /* 0x003fe20008000800 */
[----:B------:R-:W-:Y:S02]  /*1de0*/  USEL UR7, UR7, URZ, !UP0 ;  /* 0x0000003f07077287 */ /* 0x000fe4000c000000 */
[----:B------:R-:W-:Y:S01]  /*1df0*/  ULEA UR8, UR18, UR17, 0x8 ;  /* 0x0000001112087291 */ /* 0x000fe2000f8e403f */
[----:B------:R-:W0:Y:S01]  /*1e00*/  LDS R111, [R68+UR12+0x33208] ;  /* 0x0332080c446f7984 */ /* 0x000e220008000800 */
[----:B------:R-:W-:Y:S02]  /*1e10*/  UISETP.NE.U32.AND UP0, UPT, UR7, URZ, UPT ;  /* 0x0000003f0700728c */ /* 0x000fe4000bf05070 */
[----:B------:R-:W-:Y:S01]  /*1e20*/  ULEA UR10, UR18, UR16, 0x9 ;  /* 0x00000010120a7291 */ /* 0x000fe2000f8e483f */
[----:B------:R-:W-:Y:S01]  /*1e30*/  UMOV UR9, 0x80000020 ;  /* 0x8000002000097882 */ /* 0x000fe20000000000 */
[----:B------:R-:W-:Y:S01]  /*1e40*/  UMOV UR11, 0x40000040 ;  /* 0x40000040000b7882 */ /* 0x000fe20000000000 */
[----:B------:R-:W-:Y:S01]  /*1e50*/  UIADD3 UR6, UR6, 0x2, URZ ;  /* 0x0000000206067890 */ /* 0x000fe2000fffe03f */
[----:B0-----:R-:W-:-:S06]  /*1e60*/  WARPGROUP.ARRIVE ;  /* 0x00000000000079c5 */ /* 0x001fcc0000000000 */
[----:B------:R-:W-:Y:S01]  /*1e70*/  QGMMA.SP.64x64x64.F32.E4M3.E4M3 R24, gdesc[UR8], R24, UP0, R70 ;  /* 0x04e04600081879f3 */ /* 0x000fe2000bf00a18 */
[----:B------:R-:W-:Y:S02]  /*1e80*/  UIADD3 UR8, UR8, 0x2, URZ ;  /* 0x0000000208087890 */ /* 0x000fe4000fffe03f */
[----:B------:R-:W-:Y:S01]  /*1e90*/  UIADD3 UR10, UR10, 0x4, URZ ;  /* 0x000000040a0a7890 */ /* 0x000fe2000fffe03f */
[----:B------:R-:W-:Y:S01]  /*1ea0*/  UMOV UR9, 0x80000020 ;  /* 0x8000002000097882 */ /* 0x000fe20000000000 */
[----:B------:R-:W-:Y:S01]  /*1eb0*/  UMOV UR11, 0x40000040 ;  /* 0x40000040000b7882 */ /* 0x000fe20000000000 */
[----:B------:R-:W-:-:S04]  /*1ec0*/  UISETP.NE.AND UP0, UPT, UR6, UR24, UPT ;  /* 0x000000180600728c */ /* 0x000fc8000bf05270 */
[----:B------:R-:W-:-:S04]  /*1ed0*/  USEL UR7, URZ, 0x1, UP0 ;  /* 0x000000013f077887 */ /* 0x000fc80008000000 */
[----:B------:R-:W-:-:S06]  /*1ee0*/  UISETP.NE.AND UP0, UPT, UR7, URZ, UPT ;  /* 0x0000003f0700728c */ /* 0x000fcc000bf05270 */
[----:B------:R-:W-:Y:S01]  /*1ef0*/  PLOP3.LUT P0, PT, PT, PT, UP0, 0x80, 0x0 ;  /* 0x000000000000781c */ /* 0x000fe20003f0f008 */
[----:B------:R-:W-:Y:S03]  /*1f00*/  QGMMA.SP.64x64x64.F32.E4M3.E4M3 R24, gdesc[UR8], R24, R111, gsb0 ;  /* 0x04e06f00081879f3 */ /* 0x000fe60008000a18 */
[----:B------:R-:W-:-:S09]  /*1f10*/  WARPGROUP.DEPBAR.LE gsb0, 0x0 ;  /* 0x00008000000079c5 */ /* 0x000fd20000010000 */
[----:B------:R-:W-:Y:S05]  /*1f20*/  @!P0 BRA `(.L_x_26) ;  /* 0x0000000000888947 */ /* 0x000fea0003800000 */
[----:B------:R-:W-:Y:S01]  /*1f30*/  FADD R109, R24, R109 ;  /* 0x0000006d186d7221 */ /* 0x000fe20000000000 */
[----:B------:R-:W-:-:S01]  /*1f40*/  FADD R62, R25, R62 ;  /* 0x0000003e193e7221 */ /* 0x000fc20000000000 */
        /* <DEDUP_REMOVED lines=30> */
[----:B------:R-:W-:-:S02]  /*2130*/  WARPGROUP.DEPBAR.LE gsb0, 0x0 ;  /* 0x00008000000079c5 */ /* 0x000fc40000010000 */
[----:B------:R-:W-:-:S05]  /*2140*/  UMOV UR6, URZ ;  /* 0x0000003f00067c82 */ /* 0x000fca0008000000 */
.L_x_26:
[----:B------:R-:W-:Y:S05]  /*2150*/  @!P1 BRA `(.L_x_27) ;  /* 0x0000000000049947 */ /* 0x000fea0003800000 */
[----:B------:R-:W-:Y:S01]  /*2160*/  BPT.TRAP 0x1 ;  /* 0x000000040000795c */ /* 0x000fe20000300000 */
.L_x_27:
[----:B------:R-:W-:-:S13]  /*2170*/  LOP3.LUT P0, RZ, R12, R19, RZ, 0xc0, !PT ;  /* 0x000000130cff7212 */ /* 0x000fda000780c0ff */
[----:B------:R-:W-:-:S05]  /*2180*/  @P0 LEA R68, R66, UR12, 0x3 ;  /* 0x0000000c42440c11 */ /* 0x000fca000f8e18ff */
[----:B------:R-:W-:-:S05]  /*2190*/  @P0 VIADD R68, R68, 0x88 ;  /* 0x0000008844440836 */ /* 0x000fca0000000000 */
[----:B------:R-:W-:-:S04]  /*21a0*/  @P0 PRMT R68, R13, 0x654, R68 ;  /* 0x000006540d440816 */ /* 0x000fc80000000044 */
[----:B------:R0:W-:Y:S01]  /*21b0*/  @P0 SYNCS.ARRIVE.TRANS64.RED.A1T0 RZ, [R68+URZ], RZ ;  /* 0x000000ff44ff09a7 */ /* 0x0001e2000810043f */
[----:B------:R-:W-:-:S13]  /*21c0*/  ISETP.GT.U32.AND P0, PT, R7, 0x1, PT ;  /* 0x000000010700780c */ /* 0x000fda0003f04070 */
[----:B0-----:R-:W-:Y:S05]  /*21d0*/  @P0 BRA `(.L_x_28) ;  /* 0x0000000000040947 */ /* 0x001fea0003800000 */
[----:B------:R-:W-:Y:S01]  /*21e0*/  BPT.TRAP 0x1 ;  /* 0x000000040000795c */ /* 0x000fe20000300000 */
.L_x_28:
[----:B------:R-:W-:Y:S01]  /*21f0*/  UIADD3 UR18, UR18, 0x1, URZ ;  /* 0x0000000112127890 */ /* 0x000fe2000fffe03f */
[----:B------:R-:W-:Y:S01]  /*2200*/  ISETP.GT.AND P1, PT, R64, 0x1, PT ;  /* 0x000000014000780c */ /* 0x000fe20003f24270 */
[----:B------:R-:W-:Y:S02]  /*2210*/  VIADD R66, R66, 0x1 ;  /* 0x0000000142427836 */ /* 0x000fe40000000000 */
[----:B------:R-:W-:Y:S01]  /*2220*/  UISETP.NE.AND UP1, UPT, UR18, 0x11, UPT ;  /* 0x000000111200788c */ /* 0x000fe2000bf25270 */
[----:B------:R-:W-:Y:S02]  /*2230*/  VIADD R64, R64, 0xffffffff ;  /* 0xffffffff40407836 */ /* 0x000fe40000000000 */
[C---:B------:R-:W-:Y:S01]  /*2240*/  ISETP.NE.AND P0, PT, R66.reuse, 0x11, PT ;  /* 0x000000114200780c */ /* 0x040fe20003f05270 */
[----:B------:R-:W-:Y:S02]  /*2250*/  USEL UR7, URZ, 0x1, UP1 ;  /* 0x000000013f077887 */ /* 0x000fe40008800000 */
[----:B------:R-:W-:Y:S01]  /*2260*/  USEL UR18, UR18, URZ, UP1 ;  /* 0x0000003f12127287 */ /* 0x000fe20008800000 */
[----:B------:R-:W-:-:S03]  /*2270*/  SEL R66, R66, RZ, P0 ;  /* 0x000000ff42427207 */ /* 0x000fc60000000000 */
[----:B------:R-:W-:Y:S01]  /*2280*/  LOP3.LUT R72, R72, UR7, RZ, 0x3c, !PT ;  /* 0x0000000748487c12 */ /* 0x000fe2000f8e3cff */
[----:B------:R-:W-:Y:S01]  /*2290*/  UMOV UR7, 0x1 ;  /* 0x0000000100077882 */ /* 0x000fe20000000000 */
[----:B------:R-:W-:Y:S06]  /*22a0*/  @P1 BRA `(.L_x_29) ;  /* 0xfffffff800941947 */ /* 0x000fec000383ffff */
.L_x_21:
[----:B------:R-:W-:Y:S01]  /*22b0*/  UISETP.NE.AND UP0, UPT, UR6, URZ, UPT ;  /* 0x0000003f0600728c */ /* 0x000fe2000bf05270 */
[----:B------:R-:W-:Y:S01]  /*22c0*/  IMAD.MOV.U32 R64, RZ, RZ, R22 ;  /* 0x000000ffff407224 */ /* 0x000fe200078e0016 */
[----:B------:R-:W-:Y:S01]  /*22d0*/  SHF.L.U32 R22, R58, 0x1f, RZ ;  /* 0x0000001f3a167819 */ /* 0x000fe200000006ff */
[----:B------:R-:W-:Y:S01]  /*22e0*/  IMAD.U32 R66, RZ, RZ, UR23 ;  /* 0x00000017ff427e24 */ /* 0x000fe2000f8e00ff */
[----:B------:R-:W-:-:S06]  /*22f0*/  USEL UR6, URZ, 0x1, !UP0 ;  /* 0x000000013f067887 */ /* 0x000fcc000c000000 */
[----:B------:R-:W-:-:S13]  /*2300*/  ISETP.NE.AND P0, PT, RZ, UR6, PT ;  /* 0x00000006ff007c0c */ /* 0x000fda000bf05270 */
[----:B------:R-:W-:Y:S05]  /*2310*/  @!P0 BRA `(.L_x_30) ;  /* 0x0000000000848947 */ /* 0x000fea0003800000 */
[----:B------:R-:W-:Y:S01]  /*2320*/  FADD R109, R24, R109 ;  /* 0x0000006d186d7221 */ /* 0x000fe20000000000 */
        /* <DEDUP_REMOVED lines=31> */
[----:B------:R-:W-:-:S06]  /*2520*/  WARPGROUP.DEPBAR.LE gsb0, 0x0 ;  /* 0x00008000000079c5 */ /* 0x000fcc0000010000 */
.L_x_30:
[----:B------:R0:W-:Y:S01]  /*2530*/  SYNCS.ARRIVE.TRANS64.A1T0 RZ, [R66+UR22], RZ ;  /* 0x000000ff42ff79a7 */ /* 0x0001e20008100016 */
[----:B------:R-:W-:Y:S02]  /*2540*/  WARPGROUP.DEPBAR.LE gsb0, 0x0 ;  /* 0x00008000000079c5 */ /* 0x000fe40000010000 */
[----:B------:R-:W-:Y:S01]  /*2550*/  UIADD3 UR5, UR5, UR19, URZ ;  /* 0x0000001305057290 */ /* 0x000fe2000fffe03f */
[----:B------:R-:W-:Y:S01]  /*2560*/  SHF.R.S32.HI R30, RZ, 0x1f, R5 ;  /* 0x0000001fff1e7819 */ /* 0x000fe20000011405 */
[----:B------:R-:W-:Y:S02]  /*2570*/  UISETP.GE.U32.AND UP1, UPT, UR19, 0x11, UPT ;  /* 0x000000111300788c */ /* 0x000fe4000bf26070 */
[----:B------:R-:W-:Y:S01]  /*2580*/  UISETP.GT.U32.AND UP0, UPT, UR5, 0x10, UPT ;  /* 0x000000100500788c */ /* 0x000fe2000bf04070 */
[----:B------:R-:W1:Y:S01]  /*2590*/  SYNCS.PHASECHK.TRANS64.TRYWAIT P0, [UR13+0x8], R22 ;  /* 0x00000816ff0075a7 */ /* 0x000e62000800014d */
[----:B------:R-:W-:Y:S02]  /*25a0*/  UIMAD.WIDE.U32 UR6, UR5, -0xf0f0f0f, URZ ;  /* 0xf0f0f0f1050678a5 */ /* 0x000fe4000f8e003f */
[----:B------:R-:W-:-:S02]  /*25b0*/  UISETP.LT.U32.AND UP0, UPT, UR19, 0x11, UP0 ;  /* 0x000000111300788c */ /* 0x000fc40008701070 */
[----:B------:R-:W-:Y:S02]  /*25c0*/  USHF.R.U32.HI UR6, URZ, 0x4, UR7 ;  /* 0x000000043f067899 */ /* 0x000fe40008011607 */
[----:B------:R-:W-:Y:S02]  /*25d0*/  USEL UR8, URZ, 0x1, !UP0 ;  /* 0x000000013f087887 */ /* 0x000fe4000c000000 */
[----:B------:R-:W-:Y:S02]  /*25e0*/  UIMAD UR5, UR6, -0x11, UR5 ;  /* 0xffffffef060578a4 */ /* 0x000fe4000f8e0205 */
[----:B------:R-:W-:-:S04]  /*25f0*/  ULOP3.LUT UR4, UR4, UR8, URZ, 0x3c, !UPT ;  /* 0x0000000804047292 */ /* 0x000fc8000f8e3c3f */
[----:B------:R-:W-:Y:S01]  /*2600*/  @UP1 ULOP3.LUT UR4, UR4, 0x1, UR6, 0x78, !UPT ;  /* 0x0000000104041892 */ /* 0x000fe2000f8e7806 */
[----:B------:R-:W4:Y:S01]  /*2610*/  LDC R28, c[0x0][0x288] ;  /* 0x0000a200ff1c7b82 */ /* 0x000f220000000800 */
[----:B01----:R-:W-:Y:S10]  /*2620*/  @!P0 BRA `(.L_x_31) ;  /* 0x0000004400c48947 */ /* 0x003ff40003800000 */
.L_x_132:
[----:B------:R-:W-:Y:S01]  /*2630*/  ULDC.64 UR6, c[0x0][0x6d0] ;  /* 0x0001b40000067ab9 */ /* 0x000fe20000000a00 */
[----:B------:R-:W-:Y:S02]  /*2640*/  IMAD.SHL.U32 R34, R6, 0x40, RZ ;  /* 0x0000004006227824 */ /* 0x000fe400078e00ff */
[----:B0-----:R-:W-:Y:S02]  /*2650*/  IMAD R22, R30, UR6, RZ ;  /* 0x000000061e167c24 */ /* 0x001fe4000f8e02ff */
[----:B------:R-:W-:Y:S01]  /*2660*/  IMAD.WIDE.U32 R26, R5, UR6, R10 ;  /* 0x00000006051a7c25 */ /* 0x000fe2000f8e000a */
[----:B------:R-:W-:Y:S01]  /*2670*/  ULDC UR6, c[0x0][0x284] ;  /* 0x0000a10000067ab9 */ /* 0x000fe20000000800 */
[----:B------:R-:W-:Y:S02]  /*2680*/  SHF.R.S32.HI R35, RZ, 0x1f, R34 ;  /* 0x0000001fff237819 */ /* 0x000fe40000011422 */
[----:B------:R-:W-:Y:S01]  /*2690*/  IMAD.SHL.U32 R29, R4, 0x40, RZ ;  /* 0x00000040041d7824 */ /* 0x000fe200078e00ff */
[----:B------:R-:W-:Y:S01]  /*26a0*/  ISETP.GE.AND P0, PT, R34, UR6, PT ;  /* 0x0000000622007c0c */ /* 0x000fe2000bf06270 */
[----:B------:R-:W-:Y:S01]  /*26b0*/  IMAD.WIDE R24, R16, 0x2, RZ ;  /* 0x0000000210187825 */ /* 0x000fe200078e02ff */
[----:B------:R-:W-:-:S02]  /*26c0*/  IADD3 R26, P1, R34, R26, RZ ;  /* 0x0000001a221a7210 */ /* 0x000fc40007f3e0ff */
[----:B----4-:R-:W-:Y:S01]  /*26d0*/  ISETP.GE.OR P0, PT, R29, R28, P0 ;  /* 0x0000001c1d00720c */ /* 0x010fe20000706670 */
[----:B------:R-:W-:Y:S02]  /*26e0*/  IMAD R31, R5, UR7, R22 ;  /* 0x00000007051f7c24 */ /* 0x000fe4000f8e0216 */
[----:B------:R-:W-:Y:S02]  /*26f0*/  IMAD R6, R16, -0x2, R28 ;  /* 0xfffffffe10067824 */ /* 0x000fe400078e021c */
[----:B------:R-:W-:Y:S01]  /*2700*/  IMAD.WIDE R36, R4, 0x40, R24 ;  /* 0x0000004004247825 */ /* 0x000fe200078e0218 */
[----:B------:R-:W-:-:S03]  /*2710*/  IADD3.X R27, R35, R27, R31, P1, !PT ;  /* 0x0000001b231b7210 */ /* 0x000fc60000ffe41f */
[----:B------:R-:W-:-:S04]  /*2720*/  IMAD.IADD R4, R6, 0x1, -R29 ;  /* 0x0000000106047824 */ /* 0x000fc800078e0a1d */
[----:B------:R-:W-:Y:S05]  /*2730*/  @P0 BRA `(.L_x_32) ;  /* 0x0000002400980947 */ /* 0x000fea0003800000 */
[----:B------:R-:W0:Y:S01]  /*2740*/  LDC.64 R46, c[0x0][0x6c8] ;  /* 0x0001b200ff2e7b82 */ /* 0x000e220000000a00 */
[----:B---3-5:R-:W-:Y:S01]  /*2750*/  FSETP.NEU.AND P0, PT, R15, RZ, PT ;  /* 0x000000ff0f00720b */ /* 0x028fe20003f0d000 */
[----:B------:R-:W-:Y:S01]  /*2760*/  IMAD.IADD R44, R18, 0x1, -R34 ;  /* 0x00000001122c7824 */ /* 0x000fe200078e0a22 */
[----:B------:R-:W-:Y:S01]  /*2770*/  ISETP.GT.AND P1, PT, R4, RZ, PT ;  /* 0x000000ff0400720c */ /* 0x000fe20003f24270 */
[----:B------:R-:W-:Y:S03]  /*2780*/  BSSY B0, `(.L_x_32) ;  /* 0x0000261000007945 */ /* 0x000fe60003800000 */
[----:B------:R-:W-:Y:S01]  /*2790*/  ISETP.GT.AND P5, PT, R44, RZ, P1 ;  /* 0x000000ff2c00720c */ /* 0x000fe20000fa4270 */
[-C--:B0-----:R-:W-:Y:S02]  /*27a0*/  IMAD R6, R37, R46.reuse, RZ ;  /* 0x0000002e25067224 */ /* 0x081fe400078e02ff */
[----:B------:R-:W-:-:S04]  /*27b0*/  IMAD.WIDE.U32 R38, R36, R46, R26 ;  /* 0x0000002e24267225 */ /* 0x000fc800078e001a */
[----:B------:R-:W-:-:S04]  /*27c0*/  IMAD R25, R36, R47, R6 ;  /* 0x0000002f24197224 */ /* 0x000fc800078e0206 */
[----:B------:R-:W-:Y:S01]  /*27d0*/  IMAD.IADD R31, R39, 0x1, R25 ;  /* 0x00000001271f7824 */ /* 0x000fe200078e0219 */
[----:B------:R-:W-:Y:S06]  /*27e0*/  @!P0 BRA `(.L_x_33) ;  /* 0x0000001800ac8947 */ /* 0x000fec0003800000 */
[----:B------:R-:W-:Y:S01]  /*27f0*/  ULDC.64 UR6, c[0x0][0x6b8] ;  /* 0x0001ae0000067ab9 */ /* 0x000fe20000000a00 */
[----:B------:R-:W-:Y:S01]  /*2800*/  ULDC.64 UR10, c[0x0][0x6b0] ;  /* 0x0001ac00000a7ab9 */ /* 0x000fe20000000a00 */
[----:B------:R-:W-:Y:S01]  /*2810*/  IMAD.WIDE.U32 R24, R5, UR6, R10 ;  /* 0x0000000605187c25 */ /* 0x000fe2000f8e000a */
[----:B------:R-:W-:Y:S01]  /*2820*/  ULDC.64 UR24, c[0x0][0x6a8] ;  /* 0x0001aa0000187ab9 */ /* 0x000fe20000000a00 */
[----:B------:R-:W0:Y:S01]  /*2830*/  LDC.64 R32, c[0x0][0x6b0] ;  /* 0x0001ac00ff207b82 */ /* 0x000e220000000a00 */
[----:B------:R-:W-:Y:S01]  /*2840*/  ULDC.64 UR8, c[0x0][0x6c0] ;  /* 0x0001b00000087ab9 */ /* 0x000fe20000000a00 */
[----:B------:R-:W-:Y:S01]  /*2850*/  IMAD R6, R30, UR6, RZ ;  /* 0x000000061e067c24 */ /* 0x000fe2000f8e02ff */
[----:B------:R-:W-:Y:S01]  /*2860*/  IADD3 R26, P0, R34, R24, RZ ;  /* 0x00000018221a7210 */ /* 0x000fe20007f1e0ff */
[----:B------:R-:W-:Y:S02]  /*2870*/  IMAD R29, R37, UR10, RZ ;  /* 0x0000000a251d7c24 */ /* 0x000fe4000f8e02ff */
[----:B------:R-:W-:-:S02]  /*2880*/  IMAD R41, R5, UR7, R6 ;  /* 0x0000000705297c24 */ /* 0x000fc4000f8e0206 */
[----:B------:R-:W-:-:S03]  /*2890*/  IMAD R43, R36, UR11, R29 ;  /* 0x0000000b242b7c24 */ /* 0x000fc6000f8e021d */
[----:B------:R-:W-:-:S03]  /*28a0*/  IADD3.X R27, R35, R25, R41, P0, !PT ;  /* 0x00000019231b7210 */ /* 0x000fc600007fe429 */
[----:B------:R-:W-:-:S04]  /*28b0*/  IMAD.WIDE.U32 R24, R36, UR10, R26 ;  /* 0x0000000a24187c25 */ /* 0x000fc8000f8e001a */
[----:B------:R-:W-:Y:S01]  /*28c0*/  IMAD.IADD R25, R25, 0x1, R43 ;  /* 0x0000000119197824 */ /* 0x000fe200078e022b */
[----:B------:R-:W-:-:S04]  /*28d0*/  LEA R28, P0, R24, UR24, 0x2 ;  /* 0x00000018181c7c11 */ /* 0x000fc8000f8010ff */
[----:B------:R-:W-:-:S05]  /*28e0*/  LEA.HI.X R29, R24, UR25, R25, 0x2, P0 ;  /* 0x00000019181d7c11 */ /* 0x000fca00080f1419 */
[----:B------:R-:W3:Y:S01]  /*28f0*/  @P5 LDG.E.LTC128B R6, desc[UR20][R28.64] ;  /* 0x000000141c065981 */ /* 0x000ee2000c1e1920 */
[----:B------:R-:W-:Y:S01]  /*2900*/  IMAD.WIDE.U32 R24, R36, UR10, R34 ;  /* 0x0000000a24187c25 */ /* 0x000fe2000f8e0022 */
[----:B------:R-:W-:Y:S01]  /*2910*/  LEA R30, P0, R38, UR8, 0x2 ;  /* 0x00000008261e7c11 */ /* 0x000fe2000f8010ff */
[----:B------:R-:W-:Y:S01]  /*2920*/  BSSY B1, `(.L_x_34) ;  /* 0x0000016000017945 */ /* 0x000fe20003800000 */
[----:B------:R-:W-:Y:S02]  /*2930*/  IADD3 R24, P2, R10, R24, RZ ;  /* 0x000000180a187210 */ /* 0x000fe40007f5e0ff */
[----:B------:R-:W-:Y:S01]  /*2940*/  LEA.HI.X R31, R38, UR9, R31, 0x2, P0 ;  /* 0x00000009261f7c11 */ /* 0x000fe200080f141f */
[----:B0-----:R-:W-:Y:S01]  /*2950*/  IMAD.WIDE.U32 R38, R36, UR10, R32 ;  /* 0x0000000a24267c25 */ /* 0x001fe2000f8e0020 */
[----:B------:R-:W-:Y:S02]  /*2960*/  ISETP.GT.AND P0, PT, R4, 0x1, PT ;  /* 0x000000010400780c */ /* 0x000fe40003f04270 */
[----:B------:R-:W-:Y:S01]  /*2970*/  IADD3.X R25, R11, R43, R25, P2, !PT ;  /* 0x0000002b0b197210 */ /* 0x000fe200017fe419 */
[----:B------:R-:W-:Y:S01]  /*2980*/  IMAD.IADD R43, R43, 0x1, R39 ;  /* 0x000000012b2b7824 */ /* 0x000fe200078e0227 */
[----:B------:R-:W-:-:S02]  /*2990*/  ISETP.GT.AND P2, PT, R44, RZ, P0 ;  /* 0x000000ff2c00720c */ /* 0x000fc40000744270 */
[----:B------:R-:W-:Y:S01]  /*29a0*/  IADD3 R22, P6, R26, R38, RZ ;  /* 0x000000261a167210 */ /* 0x000fe20007fde0ff */
[----:B------:R-:W-:Y:S01]  /*29b0*/  IMAD.WIDE.U32 R24, R5, UR6, R24 ;  /* 0x0000000605187c25 */ /* 0x000fe2000f8e0018 */
[----:B------:R-:W-:-:S03]  /*29c0*/  LEA R32, P4, R46, R30, 0x2 ;  /* 0x0000001e2e207211 */ /* 0x000fc600078810ff */
[----:B------:R-:W-:Y:S01]  /*29d0*/  IMAD.X R27, R43, 0x1, R27, P6 ;  /* 0x000000012b1b7824 */ /* 0x000fe200030e061b */
[----:B------:R-:W-:Y:S01]  /*29e0*/  LEA R36, P6, R24, UR24, 0x2 ;  /* 0x0000001818247c11 */ /* 0x000fe2000f8c10ff */
[----:B------:R-:W-:Y:S02]  /*29f0*/  IMAD.IADD R25, R41, 0x1, R25 ;  /* 0x0000000129197824 */ /* 0x000fe400078e0219 */
[----:B---3--:R-:W-:-:S04]  /*2a00*/  FMUL R37, R6, R15 ;  /* 0x0000000f06257220 */ /* 0x008fc80000400000 */
[----:B--2---:R-:W-:Y:S01]  /*2a10*/  FFMA R109, R109, R14, R37 ;  /* 0x0000000e6d6d7223 */ /* 0x004fe20000000025 */
[----:B------:R-:W-:-:S04]  /*2a20*/  LEA.HI.X R37, R24, UR25, R25, 0x2, P6 ;  /* 0x0000001918257c11 */ /* 0x000fc8000b0f1419 */
[----:B------:R0:W-:Y:S01]  /*2a30*/  @P5 STG.E desc[UR20][R30.64], R109 ;  /* 0x0000006d1e005986 */ /* 0x0001e2000c101914 */
[----:B------:R-:W-:-:S04]  /*2a40*/  LEA R26, P5, R22, UR24, 0x2 ;  /* 0x00000018161a7c11 */ /* 0x000fc8000f8a10ff */
[----:B------:R-:W-:Y:S01]  /*2a50*/  LEA.HI.X R27, R22, UR25, R27, 0x2, P5 ;  /* 0x00000019161b7c11 */ /* 0x000fe2000a8f141b */
[----:B------:R-:W-:Y:S08]  /*2a60*/  @!P2 BRA `(.L_x_35) ;  /* 0x000000000004a947 */ /* 0x000ff00003800000 */
[----:B------:R1:W5:Y:S02]  /*2a70*/  LDG.E.LTC128B R6, desc[UR20][R26.64] ;  /* 0x000000141a067981 */ /* 0x000364000c1e1920 */
.L_x_35:
[----:B------:R-:W-:Y:S05]  /*2a80*/  BSYNC B1 ;  /* 0x0000000000017941 */ /* 0x000fea0003800000 */
.L_x_34:
[----:B-----5:R-:W-:Y:S01]  /*2a90*/  FMUL R25, R6, R15 ;  /* 0x0000000f06197220 */ /* 0x020fe20000400000 */
[----:B------:R-:W-:Y:S01]  /*2aa0*/  LEA.HI.X R33, R46, R31, R47, 0x2, P4 ;  /* 0x0000001f2e217211 */ /* 0x000fe200020f142f */
[----:B------:R-:W-:Y:S01]  /*2ab0*/  BSSY B1, `(.L_x_36) ;  /* 0x0000008000017945 */ /* 0x000fe20003800000 */
[----:B------:R-:W-:Y:S01]  /*2ac0*/  ISETP.GT.AND P1, PT, R44, 0x8, P1 ;  /* 0x000000082c00780c */ /* 0x000fe20000f24270 */
[----:B------:R-:W-:Y:S01]  /*2ad0*/  FFMA R39, R62, R14, R25 ;  /* 0x0000000e3e277223 */ /* 0x000fe20000000019 */
[----:B------:R-:W-:-:S04]  /*2ae0*/  IADD3 R24, P5, P6, R10, R38, R34 ;  /* 0x000000260a187210 */ /* 0x000fc80007ebe022 */
[----:B------:R2:W-:Y:S01]  /*2af0*/  @P2 STG.E desc[UR20][R32.64], R39 ;  /* 0x0000002720002986 */ /* 0x0005e2000c101914 */
[----:B------:R-:W-:-:S06]  /*2b00*/  IADD3.X R25, R11, R43, R35, P5, P6 ;  /* 0x0000002b0b197210 */ /* 0x000fcc0002fec423 */
[----:B------:R-:W-:Y:S05]  /*2b10*/  @!P1 BRA `(.L_x_37) ;  /* 0x0000000000049947 */ /* 0x000fea0003800000 */
[----:B------:R3:W5:Y:S02]  /*2b20*/  LDG.E.LTC128B R6, desc[UR20][R36.64+0x20] ;  /* 0x0000201424067981 */ /* 0x000764000c1e1920 */
.L_x_37:
[----:B------:R-:W-:Y:S05]  /*2b30*/  BSYNC B1 ;  /* 0x0000000000017941 */ /* 0x000fea0003800000 */
.L_x_36:
[----:B------:R-:W-:-:S04]  /*2b40*/  IMAD.WIDE.U32 R24, R5, UR6, R24 ;  /* 0x0000000605187c25 */ /* 0x000fc8000f8e0018 */
[----:B-----5:R-:W-:Y:S01]  /*2b50*/  FMUL R35, R6, R15 ;  /* 0x0000000f06237220 */ /* 0x020fe20000400000 */
[----:B------:R-:W-:Y:S01]  /*2b60*/  ISETP.GT.AND P0, PT, R44, 0x8, P0 ;  /* 0x000000082c00780c */ /* 0x000fe20000704270 */
[----:B------:R-:W-:Y:S01]  /*2b70*/  USHF.L.U64.HI UR9, UR10, 0x5, UR11 ;  /* 0x000000050a097899 */ /* 0x000fe2000801020b */
[----:B------:R-:W-:Y:S01]  /*2b80*/  IMAD.IADD R5, R41, 0x1, R25 ;  /* 0x0000000129057824 */ /* 0x000fe200078e0219 */
[----:B------:R-:W-:Y:S01]  /*2b90*/  LEA R34, P5, R24, UR24, 0x2 ;  /* 0x0000001818227c11 */ /* 0x000fe2000f8a10ff */
[----:B------:R-:W-:Y:S01]  /*2ba0*/  FFMA R107, R107, R14, R35 ;  /* 0x0000000e6b6b7223 */ /* 0x000fe20000000023 */
[----:B------:R-:W-:Y:S01]  /*2bb0*/  @P1 IMAD.MOV.U32 R25, RZ, RZ, R31 ;  /* 0x000000ffff191224 */ /* 0x000fe200078e001f */
[----:B------:R-:W-:Y:S01]  /*2bc0*/  ISETP.GT.AND P2, PT, R4, 0x8, PT ;  /* 0x000000080400780c */ /* 0x000fe20003f44270 */
[----:B------:R-:W-:Y:S01]  /*2bd0*/  USHF.L.U32 UR8, UR10, 0x5, URZ ;  /* 0x000000050a087899 */ /* 0x000fe2000800063f */
[----:B------:R-:W-:Y:S01]  /*2be0*/  LEA.HI.X R35, R24, UR25, R5, 0x2, P5 ;  /* 0x0000001918237c11 */ /* 0x000fe2000a8f1405 */
[----:B------:R-:W-:Y:S01]  /*2bf0*/  @P1 IMAD.MOV.U32 R24, RZ, RZ, R30 ;  /* 0x000000ffff181224 */ /* 0x000fe200078e001e */
[----:B------:R-:W-:Y:S01]  /*2c00*/  BSSY B1, `(.L_x_38) ;  /* 0x0000005000017945 */ /* 0x000fe20003800000 */
[----:B------:R-:W-:-:S03]  /*2c10*/  ISETP.GT.AND P4, PT, R44, RZ, P2 ;  /* 0x000000ff2c00720c */ /* 0x000fc60001784270 */
[----:B------:R4:W-:Y:S01]  /*2c20*/  @P1 STG.E desc[UR20][R24.64+0x20], R107 ;  /* 0x0000206b18001986 */ /* 0x0009e2000c101914 */
[----:B------:R-:W-:Y:S09]  /*2c30*/  @!P0 BRA `(.L_x_39) ;  /* 0x0000000000048947 */ /* 0x000ff20003800000 */
[----:B------:R0:W5:Y:S02]  /*2c40*/  LDG.E.LTC128B R6, desc[UR20][R34.64+0x20] ;  /* 0x0000201422067981 */ /* 0x000164000c1e1920 */
.L_x_39:
[----:B------:R-:W-:Y:S05]  /*2c50*/  BSYNC B1 ;  /* 0x0000000000017941 */ /* 0x000fea0003800000 */
.L_x_38:
[----:B-----5:R-:W-:Y:S01]  /*2c60*/  FMUL R5, R6, R15 ;  /* 0x0000000f06057220 */ /* 0x020fe20000400000 */
[----:B0-----:R-:W-:Y:S01]  /*2c70*/  IADD3 R34, P1, R28, UR8, RZ ;  /* 0x000000081c227c10 */ /* 0x001fe2000ff3e0ff */
[----:B------:R-:W-:Y:S02]  /*2c80*/  IMAD.MOV.U32 R22, RZ, RZ, R6 ;  /* 0x000000ffff167224 */ /* 0x000fe400078e0006 */
[----:B----4-:R-:W-:Y:S01]  /*2c90*/  FFMA R25, R60, R14, R5 ;  /* 0x0000000e3c197223 */ /* 0x010fe20000000005 */
[----:B------:R-:W-:-:S04]  /*2ca0*/  IADD3.X R35, R29, UR9, RZ, P1, !PT ;  /* 0x000000091d237c10 */ /* 0x000fc80008ffe4ff */
[----:B------:R0:W-:Y:S04]  /*2cb0*/  @P0 STG.E desc[UR20][R32.64+0x20], R25 ;  /* 0x0000201920000986 */ /* 0x0001e8000c101914 */
[----:B------:R-:W4:Y:S01]  /*2cc0*/  @P4 LDG.E.LTC128B R22, desc[UR20][R34.64] ;  /* 0x0000001422164981 */ /* 0x000f22000c1e1920 */
[C---:B------:R-:W-:Y:S01]  /*2cd0*/  IMAD.SHL.U32 R24, R46.reuse, 0x20, RZ ;  /* 0x000000202e187824 */ /* 0x040fe200078e00ff */
[----:B------:R-:W-:Y:S01]  /*2ce0*/  SHF.L.U64.HI R6, R46, 0x5, R47 ;  /* 0x000000052e067819 */ /* 0x000fe2000001022f */
[----:B------:R-:W-:Y:S01]  /*2cf0*/  BSSY B1, `(.L_x_40) ;  /* 0x000000c000017945 */ /* 0x000fe20003800000 */
[----:B------:R-:W-:Y:S02]  /*2d00*/  ISETP.GT.AND P0, PT, R4, 0x9, PT ;  /* 0x000000090400780c */ /* 0x000fe40003f04270 */
[----:B---3--:R-:W-:-:S02]  /*2d10*/  IADD3 R36, P5, R24, R30, RZ ;  /* 0x0000001e18247210 */ /* 0x008fc40007fbe0ff */
[----:B------:R-:W-:-:S03]  /*2d20*/  ISETP.GT.AND P1, PT, R44, RZ, P0 ;  /* 0x000000ff2c00720c */ /* 0x000fc60000724270 */
[----:B------:R-:W-:Y:S01]  /*2d30*/  IMAD.X R37, R6, 0x1, R31, P5 ;  /* 0x0000000106257824 */ /* 0x000fe200028e061f */
[----:B------:R-:W-:-:S04]  /*2d40*/  IADD3 R38, P5, R26, UR8, RZ ;  /* 0x000000081a267c10 */ /* 0x000fc8000ffbe0ff */
[----:B--2---:R-:W-:Y:S01]  /*2d50*/  IADD3.X R39, R27, UR9, RZ, P5, !PT ;  /* 0x000000091b277c10 */ /* 0x004fe2000affe4ff */
[----:B----4-:R-:W-:-:S04]  /*2d60*/  FMUL R5, R22, R15 ;  /* 0x0000000f16057220 */ /* 0x010fc80000400000 */
[----:B------:R-:W-:-:S05]  /*2d70*/  FFMA R5, R105, R14, R5 ;  /* 0x0000000e69057223 */ /* 0x000fca0000000005 */
[----:B------:R0:W-:Y:S01]  /*2d80*/  @P4 STG.E desc[UR20][R36.64], R5 ;  /* 0x0000000524004986 */ /* 0x0001e2000c101914 */
[----:B------:R-:W-:Y:S05]  /*2d90*/  @!P1 BRA `(.L_x_41) ;  /* 0x0000000000049947 */ /* 0x000fea0003800000 */
[----:B------:R2:W5:Y:S02]  /*2da0*/  LDG.E.LTC128B R22, desc[UR20][R38.64] ;  /* 0x0000001426167981 */ /* 0x000564000c1e1920 */
.L_x_41:
[----:B------:R-:W-:Y:S05]  /*2db0*/  BSYNC B1 ;  /* 0x0000000000017941 */ /* 0x000fea0003800000 */
.L_x_40:
[----:B------:R-:W-:Y:S01]  /*2dc0*/  UIADD3 UR6, UP0, UR8, 0x20, URZ ;  /* 0x0000002008067890 */ /* 0x000fe2000ff1e03f */
[----:B------:R-:W-:Y:S01]  /*2dd0*/  ISETP.GT.AND P2, PT, R44, 0x8, P2 ;  /* 0x000000082c00780c */ /* 0x000fe20001744270 */
[----:B0----5:R-:W-:Y:S01]  /*2de0*/  FMUL R5, R22, R15 ;  /* 0x0000000f16057220 */ /* 0x021fe20000400000 */
[----:B------:R-:W-:Y:S01]  /*2df0*/  IADD3 R40, P4, R24, R32, RZ ;  /* 0x0000002018287210 */ /* 0x000fe20007f9e0ff */
[----:B------:R-:W-:Y:S01]  /*2e00*/  UIADD3.X UR7, URZ, UR9, URZ, UP0, !UPT ;  /* 0x000000093f077290 */ /* 0x000fe200087fe43f */
[----:B------:R-:W-:Y:S01]  /*2e10*/  IMAD.MOV.U32 R42, RZ, RZ, R22 ;  /* 0x000000ffff2a7224 */ /* 0x000fe200078e0016 */
[----:B------:R-:W-:Y:S01]  /*2e20*/  IADD3 R28, P5, R28, UR6, RZ ;  /* 0x000000061c1c7c10 */ /* 0x000fe2000ffbe0ff */
[----:B------:R-:W-:Y:S01]  /*2e30*/  FFMA R43, R64, R14, R5 ;  /* 0x0000000e402b7223 */ /* 0x000fe20000000005 */
[----:B------:R-:W-:Y:S02]  /*2e40*/  IMAD.X R41, R6, 0x1, R33, P4 ;  /* 0x0000000106297824 */ /* 0x000fe400020e0621 */
[----:B------:R-:W-:-:S03]  /*2e50*/  IADD3.X R29, R29, UR7, RZ, P5, !PT ;  /* 0x000000071d1d7c10 */ /* 0x000fc6000affe4ff */
[----:B------:R0:W-:Y:S04]  /*2e60*/  @P1 STG.E desc[UR20][R40.64], R43 ;  /* 0x0000002b28001986 */ /* 0x0001e8000c101914 */
[----:B------:R-:W3:Y:S01]  /*2e70*/  @P2 LDG.E.LTC128B R42, desc[UR20][R28.64] ;  /* 0x000000141c2a2981 */ /* 0x000ee2000c1e1920 */
[----:B------:R-:W-:Y:S01]  /*2e80*/  IADD3 R22, P1, R24, 0x20, RZ ;  /* 0x0000002018167810 */ /* 0x000fe20007f3e0ff */
[----:B------:R-:W-:Y:S01]  /*2e90*/  BSSY B1, `(.L_x_42) ;  /* 0x000000c000017945 */ /* 0x000fe20003800000 */
[----:B------:R-:W-:Y:S02]  /*2ea0*/  ISETP.GT.AND P4, PT, R44, 0x8, P0 ;  /* 0x000000082c00780c */ /* 0x000fe40000784270 */
[----:B------:R-:W-:Y:S01]  /*2eb0*/  IADD3 R30, P5, R22, R30, RZ ;  /* 0x0000001e161e7210 */ /* 0x000fe20007fbe0ff */
[----:B------:R-:W-:Y:S01]  /*2ec0*/  IMAD.X R5, RZ, RZ, R6, P1 ;  /* 0x000000ffff057224 */ /* 0x000fe200008e0606 */
[----:B-1----:R-:W-:-:S03]  /*2ed0*/  IADD3 R26, P0, R26, UR6, RZ ;  /* 0x000000061a1a7c10 */ /* 0x002fc6000ff1e0ff */
[----:B------:R-:W-:Y:S01]  /*2ee0*/  IMAD.X R31, R5, 0x1, R31, P5 ;  /* 0x00000001051f7824 */ /* 0x000fe200028e061f */
[----:B------:R-:W-:Y:S01]  /*2ef0*/  IADD3.X R27, R27, UR7, RZ, P0, !PT ;  /* 0x000000071b1b7c10 */ /* 0x000fe200087fe4ff */
[----:B---3--:R-:W-:-:S04]  /*2f00*/  FMUL R25, R42, R15 ;  /* 0x0000000f2a197220 */ /* 0x008fc80000400000 */
[----:B------:R-:W-:-:S05]  /*2f10*/  FFMA R25, R103, R14, R25 ;  /* 0x0000000e67197223 */ /* 0x000fca0000000019 */
[----:B------:R0:W-:Y:S01]  /*2f20*/  @P2 STG.E desc[UR20][R30.64], R25 ;  /* 0x000000191e002986 */ /* 0x0001e2000c101914 */
[----:B------:R-:W-:Y:S05]  /*2f30*/  @!P4 BRA `(.L_x_43) ;  /* 0x000000000004c947 */ /* 0x000fea0003800000 */
[----:B------:R1:W5:Y:S02]  /*2f40*/  LDG.E.LTC128B R42, desc[UR20][R26.64] ;  /* 0x000000141a2a7981 */ /* 0x000364000c1e1920 */
.L_x_43:
[----:B------:R-:W-:Y:S05]  /*2f50*/  BSYNC B1 ;  /* 0x0000000000017941 */ /* 0x000fea0003800000 */
.L_x_42:
[----:B-1----:R-:W-:Y:S01]  /*2f60*/  IADD3 R26, P2, R22, R32, RZ ;  /* 0x00000020161a7210 */ /* 0x002fe20007f5e0ff */
[----:B-----5:R-:W-:Y:S01]  /*2f70*/  FMUL R28, R42, R15 ;  /* 0x0000000f2a1c7220 */ /* 0x020fe20000400000 */
[C---:B------:R-:W-:Y:S01]  /*2f80*/  ISETP.GT.AND P1, PT, R4.reuse, 0x10, PT ;  /* 0x000000100400780c */ /* 0x040fe20003f24270 */
[----:B------:R-:W-:Y:S01]  /*2f90*/  BSSY B1, `(.L_x_44) ;  /* 0x000000b000017945 */ /* 0x000fe20003800000 */
[----:B------:R-:W-:Y:S01]  /*2fa0*/  ISETP.GT.AND P0, PT, R4, 0x11, PT ;  /* 0x000000110400780c */ /* 0x000fe20003f04270 */
[----:B------:R-:W-:Y:S01]  /*2fb0*/  FFMA R101, R101, R14, R28 ;  /* 0x0000000e65657223 */ /* 0x000fe2000000001c */
[----:B------:R-:W-:Y:S01]  /*2fc0*/  IMAD.X R27, R5, 0x1, R33, P2 ;  /* 0x00000001051b7824 */ /* 0x000fe200010e0621 */
[----:B------:R-:W-:Y:S02]  /*2fd0*/  ISETP.GT.AND P5, PT, R44, RZ, P1 ;  /* 0x000000ff2c00720c */ /* 0x000fe40000fa4270 */
[----:B------:R-:W-:Y:S02]  /*2fe0*/  IADD3 R28, P2, R34, UR8, RZ ;  /* 0x00000008221c7c10 */ /* 0x000fe4000ff5e0ff */
[----:B------:R1:W-:Y:S01]  /*2ff0*/  @P4 STG.E desc[UR20][R26.64], R101 ;  /* 0x000000651a004986 */ /* 0x0003e2000c101914 */
[----:B0-----:R-:W-:-:S02]  /*3000*/  IADD3 R30, P6, R36, R24, RZ ;  /* 0x00000018241e7210 */ /* 0x001fc40007fde0ff */
[----:B------:R-:W-:-:S06]  /*3010*/  IADD3.X R29, R35, UR9, RZ, P2, !PT ;  /* 0x00000009231d7c10 */ /* 0x000fcc00097fe4ff */
[----:B------:R-:W-:Y:S05]  /*3020*/  @!P5 BRA `(.L_x_45) ;  /* 0x000000000004d947 */ /* 0x000fea0003800000 */
[----:B------:R0:W5:Y:S02]  /*3030*/  LDG.E.LTC128B R42, desc[UR20][R28.64] ;  /* 0x000000141c2a7981 */ /* 0x000164000c1e1920 */
.L_x_45:
[----:B------:R-:W-:Y:S05]  /*3040*/  BSYNC B1 ;  /* 0x0000000000017941 */ /* 0x000fea0003800000 */
.L_x_44:
[----:B-1---5:R-:W-:Y:S01]  /*3050*/  FMUL R26, R42, R15 ;  /* 0x0000000f2a1a7220 */ /* 0x022fe20000400000 */
[----:B------:R-:W-:Y:S01]  /*3060*/  IMAD.X R31, R37, 0x1, R6, P6 ;  /* 0x00000001251f7824 */ /* 0x000fe200030e0606 */
[----:B------:R-:W-:Y:S01]  /*3070*/  ISETP.GT.AND P2, PT, R44, RZ, P0 ;  /* 0x000000ff2c00720c */ /* 0x000fe20000744270 */
[----:B------:R-:W-:Y:S01]  /*3080*/  BSSY B1, `(.L_x_46) ;  /* 0x0000009000017945 */ /* 0x000fe20003800000 */
[----:B------:R-:W-:Y:S01]  /*3090*/  FFMA R99, R99, R14, R26 ;  /* 0x0000000e63637223 */ /* 0x000fe2000000001a */
[----:B------:R-:W-:Y:S01]  /*30a0*/  IADD3 R26, P6, R38, UR8, RZ ;  /* 0x00000008261a7c10 */ /* 0x000fe2000ffde0ff */
[----:B------:R-:W-:Y:S01]  /*30b0*/  IMAD.MOV.U32 R46, RZ, RZ, R42 ;  /* 0x000000ffff2e7224 */ /* 0x000fe200078e002a */
[----:B------:R-:W-:Y:S02]  /*30c0*/  IADD3 R32, P4, R40, R24, RZ ;  /* 0x0000001828207210 */ /* 0x000fe40007f9e0ff */
[----:B------:R1:W-:Y:S01]  /*30d0*/  @P5 STG.E desc[UR20][R30.64], R99 ;  /* 0x000000631e005986 */ /* 0x0003e2000c101914 */
[----:B------:R-:W-:-:S05]  /*30e0*/  IADD3.X R27, R39, UR9, RZ, P6, !PT ;  /* 0x00000009271b7c10 */ /* 0x000fca000b7fe4ff */
[----:B------:R-:W-:Y:S05]  /*30f0*/  @!P2 BRA `(.L_x_47) ;  /* 0x000000000004a947 */ /* 0x000fea0003800000 */
[----:B------:R3:W5:Y:S02]  /*3100*/  LDG.E.LTC128B R46, desc[UR20][R26.64] ;  /* 0x000000141a2e7981 */ /* 0x000764000c1e1920 */
.L_x_47:
[----:B------:R-:W-:Y:S05]  /*3110*/  BSYNC B1 ;  /* 0x0000000000017941 */ /* 0x000fea0003800000 */
.L_x_46:
[----:B-----5:R-:W-:Y:S01]  /*3120*/  FMUL R42, R46, R15 ;  /* 0x0000000f2e2a7220 */ /* 0x020fe20000400000 */
[----:B------:R-:W-:Y:S01]  /*3130*/  IMAD.X R33, R41, 0x1, R6, P4 ;  /* 0x0000000129217824 */ /* 0x000fe200020e0606 */
[----:B------:R-:W-:Y:S01]  /*3140*/  ISETP.GT.AND P1, PT, R44, 0x8, P1 ;  /* 0x000000082c00780c */ /* 0x000fe20000f24270 */
[----:B------:R-:W-:Y:S01]  /*3150*/  BSSY B1, `(.L_x_48) ;  /* 0x0000008000017945 */ /* 0x000fe20003800000 */
[----:B------:R-:W-:Y:S01]  /*3160*/  FFMA R97, R97, R14, R42 ;  /* 0x0000000e61617223 */ /* 0x000fe2000000002a */
[----:B------:R-:W-:Y:S02]  /*3170*/  IADD3 R34, P4, R34, UR6, RZ ;  /* 0x0000000622227c10 */ /* 0x000fe4000ff9e0ff */
[----:B------:R-:W-:Y:S02]  /*3180*/  IADD3 R42, P5, R22, R36, RZ ;  /* 0x00000024162a7210 */ /* 0x000fe40007fbe0ff */
[----:B------:R4:W-:Y:S01]  /*3190*/  @P2 STG.E desc[UR20][R32.64], R97 ;  /* 0x0000006120002986 */ /* 0x0009e2000c101914 */
[----:B------:R-:W-:-:S05]  /*31a0*/  IADD3.X R35, R35, UR7, RZ, P4, !PT ;  /* 0x0000000723237c10 */ /* 0x000fca000a7fe4ff */
[----:B------:R-:W-:Y:S05]  /*31b0*/  @!P1 BRA `(.L_x_49) ;  /* 0x0000000000049947 */ /* 0x000fea0003800000 */
[----:B------:R0:W5:Y:S02]  /*31c0*/  LDG.E.LTC128B R46, desc[UR20][R34.64] ;  /* 0x00000014222e7981 */ /* 0x000164000c1e1920 */
.L_x_49:
[----:B------:R-:W-:Y:S05]  /*31d0*/  BSYNC B1 ;  /* 0x0000000000017941 */ /* 0x000fea0003800000 */
.L_x_48:
[----:B0----5:R-:W-:Y:S01]  /*31e0*/  FMUL R34, R46, R15 ;  /* 0x0000000f2e227220 */ /* 0x021fe20000400000 */
[----:B------:R-:W-:Y:S01]  /*31f0*/  IMAD.X R43, R5, 0x1, R37, P5 ;  /* 0x00000001052b7824 */ /* 0x000fe200028e0625 */
[----:B------:R-:W-:Y:S01]  /*3200*/  ISETP.GT.AND P2, PT, R44, 0x8, P0 ;  /* 0x000000082c00780c */ /* 0x000fe20000744270 */
[----:B------:R-:W-:Y:S01]  /*3210*/  BSSY B1, `(.L_x_50) ;  /* 0x0000007000017945 */ /* 0x000fe20003800000 */
[----:B------:R-:W-:Y:S01]  /*3220*/  FFMA R95, R95, R14, R34 ;  /* 0x0000000e5f5f7223 */ /* 0x000fe20000000022 */
[----:B------:R-:W-:-:S04]  /*3230*/  IADD3 R34, P0, R38, UR6, RZ ;  /* 0x0000000626227c10 */ /* 0x000fc8000ff1e0ff */
[----:B------:R0:W-:Y:S01]  /*3240*/  @P1 STG.E desc[UR20][R42.64], R95 ;  /* 0x0000005f2a001986 */ /* 0x0001e2000c101914 */
[----:B------:R-:W-:-:S05]  /*3250*/  IADD3.X R35, R39, UR7, RZ, P0, !PT ;  /* 0x0000000727237c10 */ /* 0x000fca00087fe4ff */
[----:B------:R-:W-:Y:S05]  /*3260*/  @!P2 BRA `(.L_x_51) ;  /* 0x000000000004a947 */ /* 0x000fea0003800000 */
[----:B------:R0:W5:Y:S02]  /*3270*/  LDG.E.LTC128B R46, desc[UR20][R34.64] ;  /* 0x00000014222e7981 */ /* 0x000164000c1e1920 */
.L_x_51:
[----:B------:R-:W-:Y:S05]  /*3280*/  BSYNC B1 ;  /* 0x0000000000017941 */ /* 0x000fea0003800000 */
.L_x_50:
[----:B0-----:R-:W-:Y:S01]  /*3290*/  IADD3 R34, P5, R22, R40, RZ ;  /* 0x0000002816227210 */ /* 0x001fe20007fbe0ff */
        /* <DEDUP_REMOVED lines=9> */
[----:B--2---:R-:W-:-:S02]  /*3330*/  IADD3 R38, P5, R30, R24, RZ ;  /* 0x000000181e267210 */ /* 0x004fc40007fbe0ff */
[----:B------:R-:W-:-:S06]  /*3340*/  IADD3.X R37, R29, UR9, RZ, P6, !PT ;  /* 0x000000091d257c10 */ /* 0x000fcc000b7fe4ff */
[----:B------:R-:W-:Y:S05]  /*3350*/  @!P4 BRA `(.L_x_53) ;  /* 0x000000000004c947 */ /* 0x000fea0003800000 */
[----:B------:R2:W5:Y:S02]  /*3360*/  LDG.E.LTC128B R46, desc[UR20][R36.64] ;  /* 0x00000014242e7981 */ /* 0x000564000c1e1920 */
.L_x_53:
[----:B------:R-:W-:Y:S05]  /*3370*/  BSYNC B1 ;  /* 0x0000000000017941 */ /* 0x000fea0003800000 */
.L_x_52:
[----:B0----5:R-:W-:Y:S01]  /*3380*/  FMUL R34, R46, R15 ;  /* 0x0000000f2e227220 */ /* 0x021fe20000400000 */
[----:B------:R-:W-:Y:S01]  /*3390*/  IMAD.X R39, R31, 0x1, R6, P5 ;  /* 0x000000011f277824 */ /* 0x000fe200028e0606 */
[----:B------:R-:W-:Y:S01]  /*33a0*/  ISETP.GT.AND P2, PT, R44, RZ, P0 ;  /* 0x000000ff2c00720c */ /* 0x000fe20000744270 */
        /* <DEDUP_REMOVED lines=8> */
.L_x_55:
[----:B------:R-:W-:Y:S05]  /*3430*/  BSYNC B1 ;  /* 0x0000000000017941 */ /* 0x000fea0003800000 */
.L_x_54:
        /* <DEDUP_REMOVED lines=11> */
.L_x_57:
[----:B------:R-:W-:Y:S05]  /*34f0*/  BSYNC B1 ;  /* 0x0000000000017941 */ /* 0x000fea0003800000 */
.L_x_56:
[----:B0----5:R-:W-:Y:S01]  /*3500*/  FMUL R28, R46, R15 ;  /* 0x0000000f2e1c7220 */ /* 0x021fe20000400000 */
[----:B------:R-:W-:Y:S01]  /*3510*/  IMAD.X R43, R31, 0x1, R5, P5 ;  /* 0x000000011f2b7824 */ /* 0x000fe200028e0605 */
[----:B------:R-:W-:Y:S01]  /*3520*/  ISETP.GT.AND P2, PT, R44, 0x8, P0 ;  /* 0x000000082c00780c */ /* 0x000fe20000744270 */
[----:B------:R-:W-:Y:S01]  /*3530*/  BSSY B1, `(.L_x_58) ;  /* 0x0000007000017945 */ /* 0x000fe20003800000 */
[----:B------:R-:W-:Y:S01]  /*3540*/  FFMA R87, R87, R14, R28 ;  /* 0x0000000e57577223 */ /* 0x000fe2000000001c */
[----:B---3--:R-:W-:-:S04]  /*3550*/  IADD3 R26, P0, R26, UR6, RZ ;  /* 0x000000061a1a7c10 */ /* 0x008fc8000ff1e0ff */
[----:B------:R0:W-:Y:S01]  /*3560*/  @P1 STG.E desc[UR20][R42.64], R87 ;  /* 0x000000572a001986 */ /* 0x0001e2000c101914 */
[----:B------:R-:W-:-:S05]  /*3570*/  IADD3.X R27, R27, UR7, RZ, P0, !PT ;  /* 0x000000071b1b7c10 */ /* 0x000fca00087fe4ff */
[----:B------:R-:W-:Y:S05]  /*3580*/  @!P2 BRA `(.L_x_59) ;  /* 0x000000000004a947 */ /* 0x000fea0003800000 */
[----:B------:R3:W5:Y:S02]  /*3590*/  LDG.E.LTC128B R46, desc[UR20][R26.64] ;  /* 0x000000141a2e7981 */ /* 0x000764000c1e1920 */
.L_x_59:
[----:B------:R-:W-:Y:S05]  /*35a0*/  BSYNC B1 ;  /* 0x0000000000017941 */ /* 0x000fea0003800000 */
.L_x_58:
[----:B---3--:R-:W-:Y:S01]  /*35b0*/  IADD3 R26, P5, R32, R22, RZ ;  /* 0x00000016201a7210 */ /* 0x008fe20007fbe0ff */
        /* <DEDUP_REMOVED lines=9> */
[----:B-1----:R-:W-:-:S02]  /*3650*/  IADD3 R30, P5, R38, R24, RZ ;  /* 0x00000018261e7210 */ /* 0x002fc40007fbe0ff */
[----:B------:R-:W-:-:S06]  /*3660*/  IADD3.X R29, R37, UR9, RZ, P6, !PT ;  /* 0x00000009251d7c10 */ /* 0x000fcc000b7fe4ff */
[----:B------:R-:W-:Y:S05]  /*3670*/  @!P4 BRA `(.L_x_61) ;  /* 0x000000000004c947 */ /* 0x000fea0003800000 */
[----:B------:R1:W5:Y:S02]  /*3680*/  LDG.E.LTC128B R46, desc[UR20][R28.64] ;  /* 0x000000141c2e7981 */ /* 0x000364000c1e1920 */
.L_x_61:
[----:B------:R-:W-:Y:S05]  /*3690*/  BSYNC B1 ;  /* 0x0000000000017941 */ /* 0x000fea0003800000 */
.L_x_60:
[----:B---3-5:R-:W-:Y:S01]  /*36a0*/  FMUL R26, R46, R15 ;  /* 0x0000000f2e1a7220 */ /* 0x028fe20000400000 */
[----:B------:R-:W-:Y:S01]  /*36b0*/  IMAD.X R31, R39, 0x1, R6, P5 ;  /* 0x00000001271f7824 */ /* 0x000fe200028e0606 */
[----:B------:R-:W-:Y:S01]  /*36c0*/  ISETP.GT.AND P2, PT, R44, RZ, P0 ;  /* 0x000000ff2c00720c */ /* 0x000fe20000744270 */
[----:B------:R-:W-:Y:S01]  /*36d0*/  BSSY B1, `(.L_x_62) ;  /* 0x0000008000017945 */ /* 0x000fe20003800000 */
[----:B------:R-:W-:Y:S01]  /*36e0*/  FFMA R83, R83, R14, R26 ;  /* 0x0000000e53537223 */ /* 0x000fe2000000001a */
[----:B------:R-:W-:Y:S02]  /*36f0*/  IADD3 R26, P6, R34, UR8, RZ ;  /* 0x00000008221a7c10 */ /* 0x000fe4000ffde0ff */
[----:B----4-:R-:W-:Y:S02]  /*3700*/  IADD3 R32, P5, R40, R24, RZ ;  /* 0x0000001828207210 */ /* 0x010fe40007fbe0ff */
[----:B------:R3:W-:Y:S01]  /*3710*/  @P4 STG.E desc[UR20][R30.64], R83 ;  /* 0x000000531e004986 */ /* 0x0007e2000c101914 */
[----:B------:R-:W-:-:S05]  /*3720*/  IADD3.X R27, R35, UR9, RZ, P6, !PT ;  /* 0x00000009231b7c10 */ /* 0x000fca000b7fe4ff */
[----:B------:R-:W-:Y:S05]  /*3730*/  @!P2 BRA `(.L_x_63) ;  /* 0x000000000004a947 */ /* 0x000fea0003800000 */
[----:B------:R4:W5:Y:S02]  /*3740*/  LDG.E.LTC128B R46, desc[UR20][R26.64] ;  /* 0x000000141a2e7981 */ /* 0x000964000c1e1920 */
.L_x_63:
[----:B------:R-:W-:Y:S05]  /*3750*/  BSYNC B1 ;  /* 0x0000000000017941 */ /* 0x000fea0003800000 */
.L_x_62:
[----:B0----5:R-:W-:Y:S01]  /*3760*/  FMUL R42, R46, R15 ;  /* 0x0000000f2e2a7220 */ /* 0x021fe20000400000 */
[----:B------:R-:W-:Y:S01]  /*3770*/  IMAD.X R33, R41, 0x1, R6, P5 ;  /* 0x0000000129217824 */ /* 0x000fe200028e0606 */
[----:B------:R-:W-:Y:S01]  /*3780*/  ISETP.GT.AND P1, PT, R44, 0x8, P1 ;  /* 0x000000082c00780c */ /* 0x000fe20000f24270 */
[----:B------:R-:W-:Y:S01]  /*3790*/  BSSY B1, `(.L_x_64) ;  /* 0x0000008000017945 */ /* 0x000fe20003800000 */
[----:B------:R-:W-:Y:S01]  /*37a0*/  FFMA R81, R81, R14, R42 ;  /* 0x0000000e51517223 */ /* 0x000fe2000000002a */
[----:B--2---:R-:W-:Y:S02]  /*37b0*/  IADD3 R36, P4, R36, UR6, RZ ;  /* 0x0000000624247c10 */ /* 0x004fe4000ff9e0ff */
[----:B------:R-:W-:Y:S02]  /*37c0*/  IADD3 R42, P5, R38, R22, RZ ;  /* 0x00000016262a7210 */ /* 0x000fe40007fbe0ff */
[----:B------:R0:W-:Y:S01]  /*37d0*/  @P2 STG.E desc[UR20][R32.64], R81 ;  /* 0x0000005120002986 */ /* 0x0001e2000c101914 */
[----:B------:R-:W-:-:S05]  /*37e0*/  IADD3.X R37, R37, UR7, RZ, P4, !PT ;  /* 0x0000000725257c10 */ /* 0x000fca000a7fe4ff */
[----:B------:R-:W-:Y:S05]  /*37f0*/  @!P1 BRA `(.L_x_65) ;  /* 0x0000000000049947 */ /* 0x000fea0003800000 */
[----:B------:R2:W5:Y:S02]  /*3800*/  LDG.E.LTC128B R46, desc[UR20][R36.64] ;  /* 0x00000014242e7981 */ /* 0x000564000c1e1920 */
.L_x_65:
[----:B------:R-:W-:Y:S05]  /*3810*/  BSYNC B1 ;  /* 0x0000000000017941 */ /* 0x000fea0003800000 */
.L_x_64:
[----:B--2--5:R-:W-:Y:S01]  /*3820*/  FMUL R36, R46, R15 ;  /* 0x0000000f2e247220 */ /* 0x024fe20000400000 */
        /* <DEDUP_REMOVED lines=9> */
.L_x_67:
[----:B------:R-:W-:Y:S05]  /*38c0*/  BSYNC B1 ;  /* 0x0000000000017941 */ /* 0x000fea0003800000 */
.L_x_66:
        /* <DEDUP_REMOVED lines=10> */
[----:B------:R-:W-:-:S02]  /*3970*/  IADD3 R38, P5, R30, R24, RZ ;  /* 0x000000181e267210 */ /* 0x000fc40007fbe0ff */
[----:B------:R-:W-:-:S06]  /*3980*/  IADD3.X R37, R29, UR9, RZ, P6, !PT ;  /* 0x000000091d257c10 */ /* 0x000fcc000b7fe4ff */
[----:B------:R-:W-:Y:S05]  /*3990*/  @!P4 BRA `(.L_x_69) ;  /* 0x000000000004c947 */ /* 0x000fea0003800000 */
[----:B------:R0:W5:Y:S02]  /*39a0*/  LDG.E.LTC128B R46, desc[UR20][R36.64] ;  /* 0x00000014242e7981 */ /* 0x000164000c1e1920 */
.L_x_69:
[----:B------:R-:W-:Y:S05]  /*39b0*/  BSYNC B1 ;  /* 0x0000000000017941 */ /* 0x000fea0003800000 */
.L_x_68:
        /* <DEDUP_REMOVED lines=11> */
.L_x_71:
[----:B------:R-:W-:Y:S05]  /*3a70*/  BSYNC B1 ;  /* 0x0000000000017941 */ /* 0x000fea0003800000 */
.L_x_70:
[----:B--2--5:R-:W-:Y:S01]  /*3a80*/  FMUL R42, R46, R15 ;  /* 0x0000000f2e2a7220 */ /* 0x024fe20000400000 */
[----:B------:R-:W-:Y:S01]  /*3a90*/  IMAD.X R41, R33, 0x1, R6, P5 ;  /* 0x0000000121297824 */ /* 0x000fe200028e0606 */
[----:B------:R-:W-:Y:S01]  /*3aa0*/  ISETP.GT.AND P1, PT, R44, 0x8, P1 ;  /* 0x000000082c00780c */ /* 0x000fe20000f24270 */
[----:B------:R-:W-:Y:S01]  /*3ab0*/  BSSY B1, `(.L_x_72) ;  /* 0x0000008000017945 */ /* 0x000fe20003800000 */
[----:B------:R-:W-:Y:S01]  /*3ac0*/  FFMA R73, R73, R14, R42 ;  /* 0x0000000e49497223 */ /* 0x000fe2000000002a */
[----:B-1----:R-:W-:Y:S02]  /*3ad0*/  IADD3 R28, P4, R28, UR6, RZ ;  /* 0x000000061c1c7c10 */ /* 0x002fe4000ff9e0ff */
[----:B------:R-:W-:Y:S02]  /*3ae0*/  IADD3 R42, P5, R30, R22, RZ ;  /* 0x000000161e2a7210 */ /* 0x000fe40007fbe0ff */
[----:B------:R1:W-:Y:S01]  /*3af0*/  @P2 STG.E desc[UR20][R40.64], R73 ;  /* 0x0000004928002986 */ /* 0x0003e2000c101914 */
[----:B------:R-:W-:-:S05]  /*3b00*/  IADD3.X R29, R29, UR7, RZ, P4, !PT ;  /* 0x000000071d1d7c10 */ /* 0x000fca000a7fe4ff */
[----:B------:R-:W-:Y:S05]  /*3b10*/  @!P1 BRA `(.L_x_73) ;  /* 0x0000000000049947 */ /* 0x000fea0003800000 */
[----:B------:R2:W5:Y:S02]  /*3b20*/  LDG.E.LTC128B R46, desc[UR20][R28.64] ;  /* 0x000000141c2e7981 */ /* 0x000564000c1e1920 */
.L_x_73:
[----:B------:R-:W-:Y:S05]  /*3b30*/  BSYNC B1 ;  /* 0x0000000000017941 */ /* 0x000fea0003800000 */
.L_x_72:
[----:B--2--5:R-:W-:Y:S01]  /*3b40*/  FMUL R28, R46, R15 ;  /* 0x0000000f2e1c7220 */ /* 0x024fe20000400000 */
[----:B------:R-:W-:Y:S01]  /*3b50*/  IMAD.X R43, R31, 0x1, R5, P5 ;  /* 0x000000011f2b7824 */ /* 0x000fe200028e0605 */
[----:B------:R-:W-:Y:S01]  /*3b60*/  ISETP.GT.AND P0, PT, R44, 0x8, P0 ;  /* 0x000000082c00780c */ /* 0x000fe20000704270 */
[----:B------:R-:W-:Y:S01]  /*3b70*/  BSSY B1, `(.L_x_74) ;  /* 0x0000007000017945 */ /* 0x000fe20003800000 */
[----:B------:R-:W-:Y:S01]  /*3b80*/  FFMA R71, R71, R14, R28 ;  /* 0x0000000e47477223 */ /* 0x000fe2000000001c */
[----:B----4-:R-:W-:-:S04]  /*3b90*/  IADD3 R26, P2, R26, UR6, RZ ;  /* 0x000000061a1a7c10 */ /* 0x010fc8000ff5e0ff */
[----:B------:R2:W-:Y:S01]  /*3ba0*/  @P1 STG.E desc[UR20][R42.64], R71 ;  /* 0x000000472a001986 */ /* 0x0005e2000c101914 */
[----:B------:R-:W-:-:S05]  /*3bb0*/  IADD3.X R27, R27, UR7, RZ, P2, !PT ;  /* 0x000000071b1b7c10 */ /* 0x000fca00097fe4ff */
[----:B------:R-:W-:Y:S05]  /*3bc0*/  @!P0 BRA `(.L_x_75) ;  /* 0x0000000000048947 */ /* 0x000fea0003800000 */
[----:B------:R4:W5:Y:S02]  /*3bd0*/  LDG.E.LTC128B R46, desc[UR20][R26.64] ;  /* 0x000000141a2e7981 */ /* 0x000964000c1e1920 */
.L_x_75:
[----:B------:R-:W-:Y:S05]  /*3be0*/  BSYNC B1 ;  /* 0x0000000000017941 */ /* 0x000fea0003800000 */
.L_x_74:
[----:B----4-:R-:W-:Y:S01]  /*3bf0*/  IADD3 R26, P2, R32, R22, RZ ;  /* 0x00000016201a7210 */ /* 0x010fe20007f5e0ff */
        /* <DEDUP_REMOVED lines=9> */
[----:B---3--:R-:W-:-:S02]  /*3c90*/  IADD3 R30, P6, R38, R24, RZ ;  /* 0x00000018261e7210 */ /* 0x008fc40007fde0ff */
[----:B------:R-:W-:-:S06]  /*3ca0*/  IADD3.X R29, R37, UR9, RZ, P2, !PT ;  /* 0x00000009251d7c10 */ /* 0x000fcc00097fe4ff */
[----:B------:R-:W-:Y:S05]  /*3cb0*/  @!P5 BRA `(.L_x_77) ;  /* 0x000000000004d947 */ /* 0x000fea0003800000 */
[----:B------:R3:W5:Y:S02]  /*3cc0*/  LDG.E.LTC128B R46, desc[UR20][R28.64] ;  /* 0x000000141c2e7981 */ /* 0x000764000c1e1920 */
.L_x_77:
[----:B------:R-:W-:Y:S05]  /*3cd0*/  BSYNC B1 ;  /* 0x0000000000017941 */ /* 0x000fea0003800000 */
.L_x_76:
[----:B----45:R-:W-:Y:S01]  /*3ce0*/  FMUL R26, R46, R15 ;  /* 0x0000000f2e1a7220 */ /* 0x030fe20000400000 */
[----:B------:R-:W-:Y:S01]  /*3cf0*/  IMAD.X R31, R39, 0x1, R6, P6 ;  /* 0x00000001271f7824 */ /* 0x000fe200030e0606 */
[----:B------:R-:W-:Y:S01]  /*3d00*/  ISETP.GT.AND P2, PT, R44, RZ, P1 ;  /* 0x000000ff2c00720c */ /* 0x000fe20000f44270 */
[----:B------:R-:W-:Y:S01]  /*3d10*/  BSSY B1, `(.L_x_78) ;  /* 0x0000007000017945 */ /* 0x000fe20003800000 */
[----:B------:R-:W-:Y:S01]  /*3d20*/  FFMA R67, R67, R14, R26 ;  /* 0x0000000e43437223 */ /* 0x000fe2000000001a */
[----:B------:R-:W-:-:S04]  /*3d30*/  IADD3 R48, P0, R34, UR8, RZ ;  /* 0x0000000822307c10 */ /* 0x000fc8000ff1e0ff */
[----:B------:R4:W-:Y:S01]  /*3d40*/  @P5 STG.E desc[UR20][R30.64], R67 ;  /* 0x000000431e005986 */ /* 0x0009e2000c101914 */
[----:B------:R-:W-:-:S05]  /*3d50*/  IADD3.X R49, R35, UR9, RZ, P0, !PT ;  /* 0x0000000923317c10 */ /* 0x000fca00087fe4ff */
[----:B------:R-:W-:Y:S05]  /*3d60*/  @!P2 BRA `(.L_x_79) ;  /* 0x000000000004a947 */ /* 0x000fea0003800000 */
[----:B------:R0:W5:Y:S02]  /*3d70*/  LDG.E.LTC128B R46, desc[UR20][R48.64] ;  /* 0x00000014302e7981 */ /* 0x000164000c1e1920 */
.L_x_79:
[----:B------:R-:W-:Y:S05]  /*3d80*/  BSYNC B1 ;  /* 0x0000000000017941 */ /* 0x000fea0003800000 */
.L_x_78:
[----:B------:R-:W-:Y:S01]  /*3d90*/  IADD3 R26, P5, R40, R24, RZ ;  /* 0x00000018281a7210 */ /* 0x000fe20007fbe0ff */
[----:B-----5:R-:W-:Y:S01]  /*3da0*/  FMUL R32, R46, R15 ;  /* 0x0000000f2e207220 */ /* 0x020fe20000400000 */
[----:B------:R-:W-:Y:S01]  /*3db0*/  ISETP.GT.AND P4, PT, R44, 0x8, P4 ;  /* 0x000000082c00780c */ /* 0x000fe20002784270 */
[----:B------:R-:W-:Y:S01]  /*3dc0*/  BSSY B1, `(.L_x_80) ;  /* 0x000000a000017945 */ /* 0x000fe20003800000 */
[----:B------:R-:W-:Y:S01]  /*3dd0*/  ISETP.GT.AND P0, PT, R4, 0x38, PT ;  /* 0x000000380400780c */ /* 0x000fe20003f04270 */
[----:B------:R-:W-:Y:S01]  /*3de0*/  FFMA R65, R65, R14, R32 ;  /* 0x0000000e41417223 */ /* 0x000fe20000000020 */
[----:B------:R-:W-:Y:S01]  /*3df0*/  IMAD.X R27, R41, 0x1, R6, P5 ;  /* 0x00000001291b7824 */ /* 0x000fe200028e0606 */
[----:B------:R-:W-:Y:S02]  /*3e00*/  IADD3 R32, P6, R36, UR6, RZ ;  /* 0x0000000624207c10 */ /* 0x000fe4000ffde0ff */
[----:B--2---:R-:W-:Y:S02]  /*3e10*/  IADD3 R42, P5, R38, R22, RZ ;  /* 0x00000016262a7210 */ /* 0x004fe40007fbe0ff */
[----:B------:R2:W-:Y:S01]  /*3e20*/  @P2 STG.E desc[UR20][R26.64], R65 ;  /* 0x000000411a002986 */ /* 0x0005e2000c101914 */
[----:B------:R-:W-:-:S03]  /*3e30*/  IADD3.X R33, R37, UR7, RZ, P6, !PT ;  /* 0x0000000725217c10 */ /* 0x000fc6000b7fe4ff */
[----:B------:R-:W-:Y:S07]  /*3e40*/  @!P4 BRA `(.L_x_81) ;  /* 0x000000000004c947 */ /* 0x000fee0003800000 */
[----:B------:R0:W5:Y:S02]  /*3e50*/  LDG.E.LTC128B R46, desc[UR20][R32.64] ;  /* 0x00000014202e7981 */ /* 0x000164000c1e1920 */
.L_x_81:
[----:B------:R-:W-:Y:S05]  /*3e60*/  BSYNC B1 ;  /* 0x0000000000017941 */ /* 0x000fea0003800000 */
.L_x_80:
[----:B0----5:R-:W-:Y:S01]  /*3e70*/  FMUL R32, R46, R15 ;  /* 0x0000000f2e207220 */ /* 0x021fe20000400000 */
[----:B------:R-:W-:Y:S01]  /*3e80*/  IMAD.X R43, R39, 0x1, R5, P5 ;  /* 0x00000001272b7824 */ /* 0x000fe200028e0605 */
[----:B------:R-:W-:Y:S01]  /*3e90*/  ISETP.GT.AND P1, PT, R44, 0x8, P1 ;  /* 0x000000082c00780c */ /* 0x000fe20000f24270 */
[----:B------:R-:W-:Y:S01]  /*3ea0*/  BSSY B1, `(.L_x_82) ;  /* 0x0000008000017945 */ /* 0x000fe20003800000 */
[----:B------:R-:W-:Y:S01]  /*3eb0*/  FFMA R63, R63, R14, R32 ;  /* 0x0000000e3f3f7223 */ /* 0x000fe20000000020 */
[----:B------:R-:W-:Y:S02]  /*3ec0*/  IADD3 R32, P5, R34, UR6, RZ ;  /* 0x0000000622207c10 */ /* 0x000fe4000ffbe0ff */
[----:B------:R-:W-:Y:S02]  /*3ed0*/  ISETP.GT.AND P2, PT, R4, 0x39, PT ;  /* 0x000000390400780c */ /* 0x000fe40003f44270 */
[----:B------:R0:W-:Y:S01]  /*3ee0*/  @P4 STG.E desc[UR20][R42.64], R63 ;  /* 0x0000003f2a004986 */ /* 0x0001e2000c101914 */
[----:B------:R-:W-:-:S05]  /*3ef0*/  IADD3.X R33, R35, UR7, RZ, P5, !PT ;  /* 0x0000000723217c10 */ /* 0x000fca000affe4ff */
[----:B------:R-:W-:Y:S05]  /*3f00*/  @!P1 BRA `(.L_x_83) ;  /* 0x0000000000049947 */ /* 0x000fea0003800000 */
[----:B------:R0:W5:Y:S02]  /*3f10*/  LDG.E.LTC128B R46, desc[UR20][R32.64] ;  /* 0x00000014202e7981 */ /* 0x000164000c1e1920 */
.L_x_83:
[----:B------:R-:W-:Y:S05]  /*3f20*/  BSYNC B1 ;  /* 0x0000000000017941 */ /* 0x000fea0003800000 */
.L_x_82:
[----:B0-----:R-:W-:Y:S01]  /*3f30*/  IADD3 R32, P6, R40, R22, RZ ;  /* 0x0000001628207210 */ /* 0x001fe20007fde0ff */
[----:B-----5:R-:W-:Y:S01]  /*3f40*/  FMUL R4, R46, R15 ;  /* 0x0000000f2e047220 */ /* 0x020fe20000400000 */
[----:B------:R-:W-:Y:S01]  /*3f50*/  ISETP.GT.AND P4, PT, R44, RZ, P0 ;  /* 0x000000ff2c00720c */ /* 0x000fe20000784270 */
[----:B------:R-:W-:Y:S01]  /*3f60*/  BSSY B1, `(.L_x_84) ;  /* 0x0000009000017945 */ /* 0x000fe20003800000 */
[----:B------:R-:W-:Y:S01]  /*3f70*/  IADD3 R34, P5, R30, R24, RZ ;  /* 0x000000181e227210 */ /* 0x000fe20007fbe0ff */
[----:B------:R-:W-:Y:S02]  /*3f80*/  IMAD.X R33, R41, 0x1, R5, P6 ;  /* 0x0000000129217824 */ /* 0x000fe400030e0605 */
[----:B------:R-:W-:-:S05]  /*3f90*/  FFMA R61, R61, R14, R4 ;  /* 0x0000000e3d3d7223 */ /* 0x000fca0000000004 */
[----:B------:R0:W-:Y:S03]  /*3fa0*/  @P1 STG.E desc[UR20][R32.64], R61 ;  /* 0x0000003d20001986 */ /* 0x0001e6000c101914 */
[----:B------:R-:W-:Y:S05]  /*3fb0*/  @!P4 BRA `(.L_x_85) ;  /* 0x00000000000cc947 */ /* 0x000fea0003800000 */
[----:B0-----:R-:W-:-:S04]  /*3fc0*/  IADD3 R32, P1, R28, UR8, RZ ;  /* 0x000000081c207c10 */ /* 0x001fc8000ff3e0ff */
[----:B------:R-:W-:-:S05]  /*3fd0*/  IADD3.X R33, R29, UR9, RZ, P1, !PT ;  /* 0x000000091d217c10 */ /* 0x000fca0008ffe4ff */
[----:B------:R0:W5:Y:S04]  /*3fe0*/  LDG.E.LTC128B R46, desc[UR20][R32.64] ;  /* 0x00000014202e7981 */ /* 0x000168000c1e1920 */
.L_x_85:
[----:B------:R-:W-:Y:S05]  /*3ff0*/  BSYNC B1 ;  /* 0x0000000000017941 */ /* 0x000fea0003800000 */
.L_x_84:
[----:B-----5:R-:W-:Y:S01]  /*4000*/  FMUL R4, R46, R15 ;  /* 0x0000000f2e047220 */ /* 0x020fe20000400000 */
[----:B------:R-:W-:Y:S01]  /*4010*/  IMAD.X R35, R31, 0x1, R6, P5 ;  /* 0x000000011f237824 */ /* 0x000fe200028e0606 */
[----:B------:R-:W-:Y:S01]  /*4020*/  ISETP.GT.AND P1, PT, R44, RZ, P2 ;  /* 0x000000ff2c00720c */ /* 0x000fe20001724270 */
[----:B------:R-:W-:Y:S01]  /*4030*/  BSSY B1, `(.L_x_86) ;  /* 0x0000008000017945 */ /* 0x000fe20003800000 */
[----:B------:R-:W-:Y:S01]  /*4040*/  FFMA R59, R59, R14, R4 ;  /* 0x0000000e3b3b7223 */ /* 0x000fe20000000004 */
[----:B0-----:R-:W-:Y:S02]  /*4050*/  IADD3 R32, P5, R26, R24, RZ ;  /* 0x000000181a207210 */ /* 0x001fe40007fbe0ff */
[----:B------:R-:W-:Y:S02]  /*4060*/  IADD3 R24, P6, R48, UR8, RZ ;  /* 0x0000000830187c10 */ /* 0x000fe4000ffde0ff */
[----:B------:R0:W-:Y:S02]  /*4070*/  @P4 STG.E desc[UR20][R34.64], R59 ;  /* 0x0000003b22004986 */ /* 0x0001e4000c101914 */
[----:B------:R-:W-:-:S04]  /*4080*/  IADD3.X R25, R49, UR9, RZ, P6, !PT ;  /* 0x0000000931197c10 */ /* 0x000fc8000b7fe4ff */
[----:B------:R-:W-:Y:S05]  /*4090*/  @!P1 BRA `(.L_x_87) ;  /* 0x0000000000049947 */ /* 0x000fea0003800000 */
[----:B------:R0:W5:Y:S02]  /*40a0*/  LDG.E.LTC128B R46, desc[UR20][R24.64] ;  /* 0x00000014182e7981 */ /* 0x000164000c1e1920 */
.L_x_87:
[----:B------:R-:W-:Y:S05]  /*40b0*/  BSYNC B1 ;  /* 0x0000000000017941 */ /* 0x000fea0003800000 */
.L_x_86:
[----:B-----5:R-:W-:Y:S01]  /*40c0*/  FMUL R4, R46, R15 ;  /* 0x0000000f2e047220 */ /* 0x020fe20000400000 */
[----:B------:R-:W-:Y:S01]  /*40d0*/  IMAD.X R33, R27, 0x1, R6, P5 ;  /* 0x000000011b217824 */ /* 0x000fe200028e0606 */
[----:B------:R-:W-:Y:S01]  /*40e0*/  ISETP.GT.AND P0, PT, R44, 0x8, P0 ;  /* 0x000000082c00780c */ /* 0x000fe20000704270 */
[----:B------:R-:W-:Y:S01]  /*40f0*/  BSSY B1, `(.L_x_88) ;  /* 0x0000008000017945 */ /* 0x000fe20003800000 */
[----:B------:R-:W-:Y:S01]  /*4100*/  FFMA R57, R57, R14, R4 ;  /* 0x0000000e39397223 */ /* 0x000fe20000000004 */
[----:B0-----:R-:W-:Y:S02]  /*4110*/  IADD3 R24, P4, R28, UR6, RZ ;  /* 0x000000061c187c10 */ /* 0x001fe4000ff9e0ff */
[----:B------:R-:W-:Y:S02]  /*4120*/  IADD3 R34, P5, R30, R22, RZ ;  /* 0x000000161e227210 */ /* 0x000fe40007fbe0ff */
[----:B------:R0:W-:Y:S01]  /*4130*/  @P1 STG.E desc[UR20][R32.64], R57 ;  /* 0x0000003920001986 */ /* 0x0001e2000c101914 */
[----:B------:R-:W-:-:S05]  /*4140*/  IADD3.X R25, R29, UR7, RZ, P4, !PT ;  /* 0x000000071d197c10 */ /* 0x000fca000a7fe4ff */
[----:B------:R-:W-:Y:S05]  /*4150*/  @!P0 BRA `(.L_x_89) ;  /* 0x0000000000048947 */ /* 0x000fea0003800000 */
[----:B------:R0:W5:Y:S02]  /*4160*/  LDG.E.LTC128B R46, desc[UR20][R24.64] ;  /* 0x00000014182e7981 */ /* 0x000164000c1e1920 */
.L_x_89:
[----:B------:R-:W-:Y:S05]  /*4170*/  BSYNC B1 ;  /* 0x0000000000017941 */ /* 0x000fea0003800000 */
.L_x_88:
[----:B------:R-:W-:Y:S01]  /*4180*/  ISETP.GT.AND P2, PT, R44, 0x8, P2 ;  /* 0x000000082c00780c */ /* 0x000fe20001744270 */
[----:B-----5:R-:W-:Y:S01]  /*4190*/  FMUL R4, R46, R15 ;  /* 0x0000000f2e047220 */ /* 0x020fe20000400000 */
[----:B------:R-:W-:Y:S01]  /*41a0*/  IMAD.X R35, R31, 0x1, R5, P5 ;  /* 0x000000011f237824 */ /* 0x000fe200028e0605 */
[----:B------:R-:W-:Y:S02]  /*41b0*/  BSSY B1, `(.L_x_90) ;  /* 0x0000007000017945 */ /* 0x000fe40003800000 */
[----:B------:R-:W-:-:S05]  /*41c0*/  FFMA R23, R23, R14, R4 ;  /* 0x0000000e17177223 */ /* 0x000fca0000000004 */
[----:B------:R1:W-:Y:S01]  /*41d0*/  @P0 STG.E desc[UR20][R34.64], R23 ;  /* 0x0000001722000986 */ /* 0x0003e2000c101914 */
[----:B0-----:R-:W-:-:S04]  /*41e0*/  IADD3 R24, P0, R48, UR6, RZ ;  /* 0x0000000630187c10 */ /* 0x001fc8000ff1e0ff */
[----:B------:R-:W-:Y:S01]  /*41f0*/  IADD3.X R25, R49, UR7, RZ, P0, !PT ;  /* 0x0000000731197c10 */ /* 0x000fe200087fe4ff */
[----:B------:R-:W-:Y:S08]  /*4200*/  @!P2 BRA `(.L_x_91) ;  /* 0x000000000004a947 */ /* 0x000ff00003800000 */
[----:B------:R0:W5:Y:S02]  /*4210*/  LDG.E.LTC128B R46, desc[UR20][R24.64] ;  /* 0x00000014182e7981 */ /* 0x000164000c1e1920 */
.L_x_91:
[----:B------:R-:W-:Y:S05]  /*4220*/  BSYNC B1 ;  /* 0x0000000000017941 */ /* 0x000fea0003800000 */
.L_x_90:
[----:B------:R-:W-:Y:S05]  /*4230*/  @!P2 BRA `(.L_x_92) ;  /* 0x0000000800d4a947 */ /* 0x000fea0003800000 */
[----:B------:R-:W-:Y:S01]  /*4240*/  IADD3 R22, P0, R26, R22, RZ ;  /* 0x000000161a167210 */ /* 0x000fe20007f1e0ff */
[----:B-----5:R-:W-:-:S04]  /*4250*/  FMUL R46, R46, R15 ;  /* 0x0000000f2e2e7220 */ /* 0x020fc80000400000 */
[----:B-1----:R-:W-:Y:S02]  /*4260*/  IMAD.X R23, R27, 0x1, R5, P0 ;  /* 0x000000011b177824 */ /* 0x002fe400000e0605 */
[----:B------:R-:W-:-:S05]  /*4270*/  FFMA R21, R21, R14, R46 ;  /* 0x0000000e15157223 */ /* 0x000fca000000002e */
[----:B------:R1:W-:Y:S01]  /*4280*/  STG.E desc[UR20][R22.64], R21 ;  /* 0x0000001516007986 */ /* 0x0003e2000c101914 */
[----:B------:R-:W-:Y:S05]  /*4290*/  BRA `(.L_x_92) ;  /* 0x0000000800bc7947 */ /* 0x000fea0003800000 */
.L_x_33:
[----:B------:R-:W-:Y:S01]  /*42a0*/  ULDC.64 UR6, c[0x0][0x6c0] ;  /* 0x0001b00000067ab9 */ /* 0x000fe20000000a00 */
[----:B------:R-:W-:Y:S01]  /*42b0*/  ISETP.GT.AND P2, PT, R4, 0x1, PT ;  /* 0x000000010400780c */ /* 0x000fe20003f44270 */
[-C--:B--2---:R-:W-:Y:S01]  /*42c0*/  FMUL R109, R109, R14.reuse ;  /* 0x0000000e6d6d7220 */ /* 0x084fe20000400000 */
[----:B------:R-:W-:Y:S01]  /*42d0*/  LEA R24, P0, R38, UR6, 0x2 ;  /* 0x0000000626187c11 */ /* 0x000fe2000f8010ff */
[-C--:B------:R-:W-:Y:S01]  /*42e0*/  FMUL R5, R62, R14.reuse ;  /* 0x0000000e3e057220 */ /* 0x080fe20000400000 */
[----:B------:R-:W-:Y:S01]  /*42f0*/  ISETP.GT.AND P4, PT, R44, RZ, P2 ;  /* 0x000000ff2c00720c */ /* 0x000fe20001784270 */
[----:B------:R-:W-:Y:S01]  /*4300*/  IMAD.SHL.U32 R39, R46, 0x20, RZ ;  /* 0x000000202e277824 */ /* 0x000fe200078e00ff */
[----:B------:R-:W-:Y:S01]  /*4310*/  LEA.HI.X R25, R38, UR7, R31, 0x2, P0 ;  /* 0x0000000726197c11 */ /* 0x000fe200080f141f */
[-C--:B------:R-:W-:Y:S01]  /*4320*/  FMUL R107, R107, R14.reuse ;  /* 0x0000000e6b6b7220 */ /* 0x080fe20000400000 */
[----:B------:R-:W-:Y:S01]  /*4330*/  ISETP.GT.AND P1, PT, R44, 0x8, P1 ;  /* 0x000000082c00780c */ /* 0x000fe20000f24270 */
[----:B------:R-:W-:Y:S01]  /*4340*/  FMUL R33, R60, R14 ;  /* 0x0000000e3c217220 */ /* 0x000fe20000400000 */
[----:B------:R-:W-:Y:S01]  /*4350*/  ISETP.GT.AND P0, PT, R4, 0x8, PT ;  /* 0x000000080400780c */ /* 0x000fe20003f04270 */
[----:B------:R-:W-:Y:S01]  /*4360*/  @P5 STG.E desc[UR20][R24.64], R109 ;  /* 0x0000006d18005986 */ /* 0x000fe2000c101914 */
[----:B------:R-:W-:Y:S01]  /*4370*/  LEA R26, P5, R46, R24, 0x2 ;  /* 0x000000182e1a7211 */ /* 0x000fe200078a10ff */
[-C--:B------:R-:W-:Y:S01]  /*4380*/  FMUL R105, R105, R14.reuse ;  /* 0x0000000e69697220 */ /* 0x080fe20000400000 */
[----:B------:R-:W-:Y:S01]  /*4390*/  ISETP.GT.AND P2, PT, R44, 0x8, P2 ;  /* 0x000000082c00780c */ /* 0x000fe20001744270 */
[-C--:B------:R-:W-:Y:S01]  /*43a0*/  FMUL R103, R103, R14.reuse ;  /* 0x0000000e67677220 */ /* 0x080fe20000400000 */
[C-C-:B------:R-:W-:Y:S01]  /*43b0*/  LEA.HI.X R27, R46.reuse, R25, R47.reuse, 0x2, P5 ;  /* 0x000000192e1b7211 */ /* 0x140fe200028f142f */
[-C--:B------:R-:W-:Y:S01]  /*43c0*/  FMUL R101, R101, R14.reuse ;  /* 0x0000000e65657220 */ /* 0x080fe20000400000 */
[----:B------:R-:W-:Y:S01]  /*43d0*/  SHF.L.U64.HI R37, R46, 0x5, R47 ;  /* 0x000000052e257819 */ /* 0x000fe2000001022f */
[----:B------:R-:W-:Y:S01]  /*43e0*/  FMUL R99, R99, R14 ;  /* 0x0000000e63637220 */ /* 0x000fe20000400000 */
[----:B------:R-:W-:Y:S01]  /*43f0*/  ISETP.GT.AND P5, PT, R44, RZ, P0 ;  /* 0x000000ff2c00720c */ /* 0x000fe200007a4270 */
[----:B------:R0:W-:Y:S01]  /*4400*/  @P4 STG.E desc[UR20][R26.64], R5 ;  /* 0x000000051a004986 */ /* 0x0001e2000c101914 */
[----:B------:R-:W-:Y:S01]  /*4410*/  IADD3 R28, P4, R39, R24, RZ ;  /* 0x00000018271c7210 */ /* 0x000fe20007f9e0ff */
[----:B------:R-:W-:Y:S01]  /*4420*/  FMUL R97, R97, R14 ;  /* 0x0000000e61617220 */ /* 0x000fe20000400000 */
[----:B------:R-:W-:Y:S01]  /*4430*/  IADD3 R30, P6, R39, R26, RZ ;  /* 0x0000001a271e7210 */ /* 0x000fe20007fde0ff */
[----:B------:R1:W-:Y:S01]  /*4440*/  @P1 STG.E desc[UR20][R24.64+0x20], R107 ;  /* 0x0000206b18001986 */ /* 0x0003e2000c101914 */
[----:B------:R-:W-:Y:S01]  /*4450*/  ISETP.GT.AND P1, PT, R4, 0x9, PT ;  /* 0x000000090400780c */ /* 0x000fe20003f24270 */
[C---:B------:R-:W-:Y:S01]  /*4460*/  IMAD.X R29, R37.reuse, 0x1, R25, P4 ;  /* 0x00000001251d7824 */ /* 0x040fe200020e0619 */
[C---:B------:R-:W-:Y:S01]  /*4470*/  ISETP.GT.AND P0, PT, R44.reuse, 0x8, P0 ;  /* 0x000000082c00780c */ /* 0x040fe20000704270 */
[----:B------:R2:W-:Y:S01]  /*4480*/  @P2 STG.E desc[UR20][R26.64+0x20], R33 ;  /* 0x000020211a002986 */ /* 0x0005e2000c101914 */
[----:B------:R-:W-:Y:S01]  /*4490*/  ISETP.GT.AND P4, PT, R44, RZ, P1 ;  /* 0x000000ff2c00720c */ /* 0x000fe20000f84270 */
[----:B------:R-:W-:Y:S01]  /*44a0*/  IMAD.X R31, R37, 0x1, R27, P6 ;  /* 0x00000001251f7824 */ /* 0x000fe200030e061b */
[----:B------:R-:W-:Y:S01]  /*44b0*/  IADD3 R41, P2, R39, 0x20, RZ ;  /* 0x0000002027297810 */ /* 0x000fe20007f5e0ff */
[----:B------:R-:W-:Y:S01]  /*44c0*/  @P5 STG.E desc[UR20][R28.64], R105 ;  /* 0x000000691c005986 */ /* 0x000fe2000c101914 */
[-C--:B0-----:R-:W-:Y:S01]  /*44d0*/  FMUL R5, R64, R14.reuse ;  /* 0x0000000e40057220 */ /* 0x081fe20000400000 */
[----:B------:R-:W-:Y:S01]  /*44e0*/  ISETP.GT.AND P1, PT, R44, 0x8, P1 ;  /* 0x000000082c00780c */ /* 0x000fe20000f24270 */
[----:B------:R-:W-:Y:S01]  /*44f0*/  FMUL R95, R95, R14 ;  /* 0x0000000e5f5f7220 */ /* 0x000fe20000400000 */
[----:B-1----:R-:W-:Y:S01]  /*4500*/  IADD3 R24, P5, R41, R24, RZ ;  /* 0x0000001829187210 */ /* 0x002fe20007fbe0ff */
[----:B------:R-:W-:Y:S01]  /*4510*/  IMAD.X R43, RZ, RZ, R37, P2 ;  /* 0x000000ffff2b7224 */ /* 0x000fe200010e0625 */
[----:B------:R-:W-:Y:S01]  /*4520*/  ISETP.GT.AND P2, PT, R4, 0x10, PT ;  /* 0x000000100400780c */ /* 0x000fe20003f44270 */
[----:B------:R-:W-:Y:S01]  /*4530*/  FMUL R93, R93, R14 ;  /* 0x0000000e5d5d7220 */ /* 0x000fe20000400000 */
[----:B------:R-:W-:Y:S01]  /*4540*/  IADD3 R32, P6, R39, R28, RZ ;  /* 0x0000001c27207210 */ /* 0x000fe20007fde0ff */
[----:B------:R-:W-:Y:S01]  /*4550*/  IMAD.X R25, R43, 0x1, R25, P5 ;  /* 0x000000012b197824 */ /* 0x000fe200028e0619 */
[----:B------:R-:W-:Y:S01]  /*4560*/  @P4 STG.E desc[UR20][R30.64], R5 ;  /* 0x000000051e004986 */ /* 0x000fe2000c101914 */
[----:B--2---:R-:W-:Y:S01]  /*4570*/  IADD3 R26, P4, R41, R26, RZ ;  /* 0x0000001a291a7210 */ /* 0x004fe20007f9e0ff */
[----:B------:R-:W-:Y:S01]  /*4580*/  FMUL R91, R91, R14 ;  /* 0x0000000e5b5b7220 */ /* 0x000fe20000400000 */
[----:B------:R-:W-:Y:S01]  /*4590*/  ISETP.GT.AND P5, PT, R44, RZ, P2 ;  /* 0x000000ff2c00720c */ /* 0x000fe200017a4270 */
[----:B------:R0:W-:Y:S01]  /*45a0*/  @P0 STG.E desc[UR20][R24.64], R103 ;  /* 0x0000006718000986 */ /* 0x0001e2000c101914 */
[----:B------:R-:W-:Y:S01]  /*45b0*/  ISETP.GT.AND P0, PT, R4, 0x11, PT ;  /* 0x000000110400780c */ /* 0x000fe20003f04270 */
[----:B------:R-:W-:-:S02]  /*45c0*/  IMAD.X R27, R43, 0x1, R27, P4 ;  /* 0x000000012b1b7824 */ /* 0x000fc400020e061b */
[-C--:B------:R-:W-:Y:S01]  /*45d0*/  FMUL R89, R89, R14.reuse ;  /* 0x0000000e59597220 */ /* 0x080fe20000400000 */
[----:B------:R-:W-:Y:S01]  /*45e0*/  IMAD.X R33, R37, 0x1, R29, P6 ;  /* 0x0000000125217824 */ /* 0x000fe200030e061d */
[C---:B------:R-:W-:Y:S01]  /*45f0*/  ISETP.GT.AND P4, PT, R44.reuse, RZ, P0 ;  /* 0x000000ff2c00720c */ /* 0x040fe20000784270 */
[-C--:B------:R-:W-:Y:S01]  /*4600*/  FMUL R87, R87, R14.reuse ;  /* 0x0000000e57577220 */ /* 0x080fe20000400000 */
[----:B------:R1:W-:Y:S01]  /*4610*/  @P1 STG.E desc[UR20][R26.64], R101 ;  /* 0x000000651a001986 */ /* 0x0003e2000c101914 */
[----:B------:R-:W-:Y:S01]  /*4620*/  ISETP.GT.AND P1, PT, R44, 0x8, P2 ;  /* 0x000000082c00780c */ /* 0x000fe20001724270 */
[----:B------:R-:W-:Y:S01]  /*4630*/  FMUL R85, R85, R14 ;  /* 0x0000000e55557220 */ /* 0x000fe20000400000 */
[----:B------:R-:W-:Y:S01]  /*4640*/  IADD3 R34, P2, R39, R30, RZ ;  /* 0x0000001e27227210 */ /* 0x000fe20007f5e0ff */
[----:B------:R-:W-:Y:S01]  /*4650*/  FMUL R83, R83, R14 ;  /* 0x0000000e53537220 */ /* 0x000fe20000400000 */
[----:B------:R-:W-:Y:S01]  /*4660*/  @P5 STG.E desc[UR20][R32.64], R99 ;  /* 0x0000006320005986 */ /* 0x000fe2000c101914 */
[----:B0-----:R-:W-:Y:S01]  /*4670*/  IADD3 R24, P5, R41, R28, RZ ;  /* 0x0000001c29187210 */ /* 0x001fe20007fbe0ff */
[-C--:B------:R-:W-:Y:S01]  /*4680*/  FMUL R81, R81, R14.reuse ;  /* 0x0000000e51517220 */ /* 0x080fe20000400000 */
[----:B------:R-:W-:Y:S01]  /*4690*/  IMAD.X R35, R37, 0x1, R31, P2 ;  /* 0x0000000125237824 */ /* 0x000fe200010e061f */
[----:B------:R-:W-:Y:S01]  /*46a0*/  ISETP.GT.AND P2, PT, R4, 0x18, PT ;  /* 0x000000180400780c */ /* 0x000fe20003f44270 */
[-C--:B------:R-:W-:Y:S01]  /*46b0*/  FMUL R79, R79, R14.reuse ;  /* 0x0000000e4f4f7220 */ /* 0x080fe20000400000 */
[C---:B------:R-:W-:Y:S01]  /*46c0*/  ISETP.GT.AND P0, PT, R44.reuse, 0x8, P0 ;  /* 0x000000082c00780c */ /* 0x040fe20000704270 */
[----:B------:R-:W-:Y:S01]  /*46d0*/  IMAD.X R25, R43, 0x1, R29, P5 ;  /* 0x000000012b197824 */ /* 0x000fe200028e061d */
[----:B------:R-:W-:Y:S01]  /*46e0*/  @P4 STG.E desc[UR20][R34.64], R97 ;  /* 0x0000006122004986 */ /* 0x000fe2000c101914 */
[----:B------:R-:W-:Y:S01]  /*46f0*/  ISETP.GT.AND P5, PT, R44, RZ, P2 ;  /* 0x000000ff2c00720c */ /* 0x000fe200017a4270 */
[----:B------:R-:W-:Y:S01]  /*4700*/  FMUL R77, R77, R14 ;  /* 0x0000000e4d4d7220 */ /* 0x000fe20000400000 */
[----:B-1----:R-:W-:Y:S01]  /*4710*/  IADD3 R26, P4, R41, R30, RZ ;  /* 0x0000001e291a7210 */ /* 0x002fe20007f9e0ff */
[----:B------:R0:W-:Y:S01]  /*4720*/  @P1 STG.E desc[UR20][R24.64], R95 ;  /* 0x0000005f18001986 */ /* 0x0001e2000c101914 */
[----:B------:R-:W-:Y:S01]  /*4730*/  IADD3 R28, P6, R39, R32, RZ ;  /* 0x00000020271c7210 */ /* 0x000fe20007fde0ff */
[-C--:B------:R-:W-:Y:S01]  /*4740*/  FMUL R75, R75, R14.reuse ;  /* 0x0000000e4b4b7220 */ /* 0x080fe20000400000 */
[----:B------:R-:W-:Y:S01]  /*4750*/  ISETP.GT.AND P1, PT, R4, 0x19, PT ;  /* 0x000000190400780c */ /* 0x000fe20003f24270 */
[----:B------:R-:W-:Y:S01]  /*4760*/  IMAD.X R27, R43, 0x1, R31, P4 ;  /* 0x000000012b1b7824 */ /* 0x000fe200020e061f */
[C---:B------:R-:W-:Y:S01]  /*4770*/  ISETP.GT.AND P2, PT, R44.reuse, 0x8, P2 ;  /* 0x000000082c00780c */ /* 0x040fe20001744270 */
[----:B------:R-:W-:Y:S01]  /*4780*/  IMAD.X R29, R37, 0x1, R33, P6 ;  /* 0x00000001251d7824 */ /* 0x000fe200030e0621 */
[C---:B------:R-:W-:Y:S01]  /*4790*/  ISETP.GT.AND P4, PT, R44.reuse, RZ, P1 ;  /* 0x000000ff2c00720c */ /* 0x040fe20000f84270 */
[----:B------:R-:W-:Y:S01]  /*47a0*/  FMUL R73, R73, R14 ;  /* 0x0000000e49497220 */ /* 0x000fe20000400000 */
[----:B------:R1:W-:Y:S01]  /*47b0*/  @P0 STG.E desc[UR20][R26.64], R93 ;  /* 0x0000005d1a000986 */ /* 0x0003e2000c101914 */
[----:B------:R-:W-:Y:S01]  /*47c0*/  IADD3 R30, P0, R39, R34, RZ ;  /* 0x00000022271e7210 */ /* 0x000fe20007f1e0ff */
[----:B------:R-:W-:Y:S01]  /*47d0*/  FMUL R71, R71, R14 ;  /* 0x0000000e47477220 */ /* 0x000fe20000400000 */
[----:B------:R-:W-:Y:S01]  /*47e0*/  ISETP.GT.AND P1, PT, R44, 0x8, P1 ;  /* 0x000000082c00780c */ /* 0x000fe20000f24270 */
[----:B------:R-:W-:Y:S01]  /*47f0*/  @P5 STG.E desc[UR20][R28.64], R91 ;  /* 0x0000005b1c005986 */ /* 0x000fe2000c101914 */
[----:B0-----:R-:W-:Y:S01]  /*4800*/  IADD3 R24, P5, R41, R32, RZ ;  /* 0x0000002029187210 */ /* 0x001fe20007fbe0ff */
[----:B------:R-:W-:Y:S01]  /*4810*/  IMAD.X R31, R37, 0x1, R35, P0 ;  /* 0x00000001251f7824 */ /* 0x000fe200000e0623 */
[----:B------:R-:W-:Y:S01]  /*4820*/  ISETP.GT.AND P0, PT, R4, 0x20, PT ;  /* 0x000000200400780c */ /* 0x000fe20003f04270 */
[----:B------:R-:W-:Y:S01]  /*4830*/  FMUL R69, R69, R14 ;  /* 0x0000000e45457220 */ /* 0x000fe20000400000 */
[----:B------:R-:W-:Y:S01]  /*4840*/  IADD3 R32, P6, R39, R28, RZ ;  /* 0x0000001c27207210 */ /* 0x000fe20007fde0ff */
[----:B------:R-:W-:Y:S01]  /*4850*/  IMAD.X R25, R43, 0x1, R33, P5 ;  /* 0x000000012b197824 */ /* 0x000fe200028e0621 */
[----:B------:R-:W-:Y:S01]  /*4860*/  @P4 STG.E desc[UR20][R30.64], R89 ;  /* 0x000000591e004986 */ /* 0x000fe2000c101914 */
[----:B-1----:R-:W-:Y:S01]  /*4870*/  IADD3 R26, P5, R41, R34, RZ ;  /* 0x00000022291a7210 */ /* 0x002fe20007fbe0ff */
[-C--:B------:R-:W-:Y:S01]  /*4880*/  FMUL R67, R67, R14.reuse ;  /* 0x0000000e43437220 */ /* 0x080fe20000400000 */
[----:B------:R-:W-:Y:S01]  /*4890*/  ISETP.GT.AND P4, PT, R44, RZ, P0 ;  /* 0x000000ff2c00720c */ /* 0x000fe20000784270 */
[----:B------:R0:W-:Y:S01]  /*48a0*/  @P2 STG.E desc[UR20][R24.64], R87 ;  /* 0x0000005718002986 */ /* 0x0001e2000c101914 */
        /* <DEDUP_REMOVED lines=8> */
[-C--:B------:R-:W-:Y:S01]  /*4930*/  FMUL R63, R63, R14.reuse ;  /* 0x0000000e3f3f7220 */ /* 0x080fe20000400000 */
[----:B------:R-:W-:Y:S01]  /*4940*/  ISETP.GT.AND P2, PT, R44, 0x8, P2 ;  /* 0x000000082c00780c */ /* 0x000fe20001744270 */
[----:B------:R-:W-:Y:S01]  /*4950*/  FMUL R61, R61, R14 ;  /* 0x0000000e3d3d7220 */ /* 0x000fe20000400000 */
        /* <DEDUP_REMOVED lines=21> */
[----:B------:R-:W-:-:S02]  /*4ab0*/  ISETP.GT.AND P0, PT, R44, 0x8, P0 ;  /* 0x000000082c00780c */ /* 0x000fc40000704270 */
[----:B------:R-:W-:Y:S01]  /*4ac0*/  @P4 STG.E desc[UR20][R28.64], R75 ;  /* 0x0000004b1c004986 */ /* 0x000fe2000c101914 */
[----:B0-----:R-:W-:Y:S01]  /*4ad0*/  IADD3 R24, P4, R41, R32, RZ ;  /* 0x0000002029187210 */ /* 0x001fe20007f9e0ff */
[----:B------:R-:W-:Y:S01]  /*4ae0*/  IMAD.X R31, R37, 0x1, R35, P2 ;  /* 0x00000001251f7824 */ /* 0x000fe200010e0623 */
[----:B------:R-:W-:Y:S02]  /*4af0*/  ISETP.GT.AND P2, PT, R4, 0x30, PT ;  /* 0x000000300400780c */ /* 0x000fe40003f44270 */
[----:B------:R-:W-:Y:S01]  /*4b00*/  IADD3 R32, P6, R39, R28, RZ ;  /* 0x0000001c27207210 */ /* 0x000fe20007fde0ff */
[----:B------:R-:W-:Y:S01]  /*4b10*/  IMAD.X R25, R43, 0x1, R33, P4 ;  /* 0x000000012b197824 */ /* 0x000fe200020e0621 */
[----:B------:R-:W-:Y:S01]  /*4b20*/  @P5 STG.E desc[UR20][R30.64], R73 ;  /* 0x000000491e005986 */ /* 0x000fe2000c101914 */
[----:B-1----:R-:W-:Y:S02]  /*4b30*/  IADD3 R26, P5, R41, R34, RZ ;  /* 0x00000022291a7210 */ /* 0x002fe40007fbe0ff */
[----:B------:R-:W-:Y:S01]  /*4b40*/  ISETP.GT.AND P4, PT, R44, RZ, P2 ;  /* 0x000000ff2c00720c */ /* 0x000fe20001784270 */
[----:B------:R0:W-:Y:S01]  /*4b50*/  @P1 STG.E desc[UR20][R24.64], R71 ;  /* 0x0000004718001986 */ /* 0x0001e2000c101914 */
[----:B------:R-:W-:Y:S01]  /*4b60*/  ISETP.GT.AND P1, PT, R4, 0x31, PT ;  /* 0x000000310400780c */ /* 0x000fe20003f24270 */
[----:B------:R-:W-:-:S02]  /*4b70*/  IMAD.X R27, R43, 0x1, R35, P5 ;  /* 0x000000012b1b7824 */ /* 0x000fc400028e0623 */
[----:B------:R-:W-:Y:S01]  /*4b80*/  IMAD.X R33, R37, 0x1, R29, P6 ;  /* 0x0000000125217824 */ /* 0x000fe200030e061d */
[C---:B------:R-:W-:Y:S02]  /*4b90*/  ISETP.GT.AND P5, PT, R44.reuse, RZ, P1 ;  /* 0x000000ff2c00720c */ /* 0x040fe40000fa4270 */
[C---:B------:R-:W-:Y:S01]  /*4ba0*/  ISETP.GT.AND P6, PT, R44.reuse, 0x8, P2 ;  /* 0x000000082c00780c */ /* 0x040fe200017c4270 */
[----:B------:R1:W-:Y:S01]  /*4bb0*/  @P0 STG.E desc[UR20][R26.64], R69 ;  /* 0x000000451a000986 */ /* 0x0003e2000c101914 */
[----:B------:R-:W-:Y:S02]  /*4bc0*/  IADD3 R34, P0, R39, R30, RZ ;  /* 0x0000001e27227210 */ /* 0x000fe40007f1e0ff */
[----:B------:R-:W-:Y:S01]  /*4bd0*/  ISETP.GT.AND P1, PT, R44, 0x8, P1 ;  /* 0x000000082c00780c */ /* 0x000fe20000f24270 */
[----:B------:R2:W-:Y:S01]  /*4be0*/  @P4 STG.E desc[UR20][R32.64], R67 ;  /* 0x0000004320004986 */ /* 0x0005e2000c101914 */
[----:B0-----:R-:W-:Y:S01]  /*4bf0*/  IADD3 R24, P2, R41, R28, RZ ;  /* 0x0000001c29187210 */ /* 0x001fe20007f5e0ff */
[----:B------:R-:W-:Y:S01]  /*4c00*/  IMAD.X R35, R37, 0x1, R31, P0 ;  /* 0x0000000125237824 */ /* 0x000fe200000e061f */
[----:B------:R-:W-:-:S03]  /*4c10*/  ISETP.GT.AND P0, PT, R4, 0x39, PT ;  /* 0x000000390400780c */ /* 0x000fc60003f04270 */
[----:B------:R-:W-:Y:S01]  /*4c20*/  IMAD.X R25, R43, 0x1, R29, P2 ;  /* 0x000000012b197824 */ /* 0x000fe200010e061d */
[----:B------:R-:W-:Y:S01]  /*4c30*/  ISETP.GT.AND P2, PT, R4, 0x38, PT ;  /* 0x000000380400780c */ /* 0x000fe20003f44270 */
[----:B------:R0:W-:Y:S01]  /*4c40*/  @P5 STG.E desc[UR20][R34.64], R65 ;  /* 0x0000004122005986 */ /* 0x0001e2000c101914 */
[C---:B------:R-:W-:Y:S02]  /*4c50*/  IADD3 R4, P4, R41.reuse, R30, RZ ;  /* 0x0000001e29047210 */ /* 0x040fe40007f9e0ff */
[-C--:B------:R-:W-:Y:S01]  /*4c60*/  IADD3 R30, P5, R41, R32.reuse, RZ ;  /* 0x00000020291e7210 */ /* 0x080fe20007fbe0ff */
[----:B------:R0:W-:Y:S01]  /*4c70*/  @P6 STG.E desc[UR20][R24.64], R63 ;  /* 0x0000003f18006986 */ /* 0x0001e2000c101914 */
[----:B-1----:R-:W-:Y:S01]  /*4c80*/  IADD3 R26, P6, R39, R32, RZ ;  /* 0x00000020271a7210 */ /* 0x002fe20007fde0ff */
[----:B------:R-:W-:Y:S01]  /*4c90*/  IMAD.X R5, R43, 0x1, R31, P4 ;  /* 0x000000012b057824 */ /* 0x000fe200020e061f */
[-C--:B------:R-:W-:Y:S01]  /*4ca0*/  IADD3 R28, P4, R39, R34.reuse, RZ ;  /* 0x00000022271c7210 */ /* 0x080fe20007f9e0ff */
[--C-:B------:R-:W-:Y:S01]  /*4cb0*/  IMAD.X R31, R43, 0x1, R33.reuse, P5 ;  /* 0x000000012b1f7824 */ /* 0x100fe200028e0621 */
[----:B--2---:R-:W-:Y:S01]  /*4cc0*/  IADD3 R32, P5, R41, R34, RZ ;  /* 0x0000002229207210 */ /* 0x004fe20007fbe0ff */
[C---:B------:R-:W-:Y:S01]  /*4cd0*/  IMAD.X R27, R37.reuse, 0x1, R33, P6 ;  /* 0x00000001251b7824 */ /* 0x040fe200030e0621 */
[C---:B------:R-:W-:Y:S01]  /*4ce0*/  ISETP.GT.AND P6, PT, R44.reuse, RZ, P2 ;  /* 0x000000ff2c00720c */ /* 0x040fe200017c4270 */
[--C-:B------:R-:W-:Y:S01]  /*4cf0*/  IMAD.X R29, R37, 0x1, R35.reuse, P4 ;  /* 0x00000001251d7824 */ /* 0x100fe200020e0623 */
[C---:B------:R-:W-:Y:S01]  /*4d00*/  ISETP.GT.AND P4, PT, R44.reuse, RZ, P0 ;  /* 0x000000ff2c00720c */ /* 0x040fe20000784270 */
[----:B------:R-:W-:Y:S01]  /*4d10*/  IMAD.X R33, R43, 0x1, R35, P5 ;  /* 0x000000012b217824 */ /* 0x000fe200028e0623 */
[C---:B------:R-:W-:Y:S01]  /*4d20*/  ISETP.GT.AND P2, PT, R44.reuse, 0x8, P2 ;  /* 0x000000082c00780c */ /* 0x040fe20001744270 */
[----:B------:R0:W-:Y:S01]  /*4d30*/  @P1 STG.E desc[UR20][R4.64], R61 ;  /* 0x0000003d04001986 */ /* 0x0001e2000c101914 */
[----:B------:R-:W-:-:S07]  /*4d40*/  ISETP.GT.AND P0, PT, R44, 0x8, P0 ;  /* 0x000000082c00780c */ /* 0x000fce0000704270 */
[----:B------:R0:W-:Y:S04]  /*4d50*/  @P6 STG.E desc[UR20][R26.64], R59 ;  /* 0x0000003b1a006986 */ /* 0x0001e8000c101914 */
[----:B------:R0:W-:Y:S04]  /*4d60*/  @P4 STG.E desc[UR20][R28.64], R57 ;  /* 0x000000391c004986 */ /* 0x0001e8000c101914 */
[----:B------:R0:W-:Y:S04]  /*4d70*/  @P2 STG.E desc[UR20][R30.64], R23 ;  /* 0x000000171e002986 */ /* 0x0001e8000c101914 */
[----:B------:R0:W-:Y:S02]  /*4d80*/  @P0 STG.E desc[UR20][R32.64], R21 ;  /* 0x0000001520000986 */ /* 0x0001e4000c101914 */
.L_x_92:
[----:B------:R-:W-:Y:S05]  /*4d90*/  BSYNC B0 ;  /* 0x0000000000007941 */ /* 0x000fea0003800000 */
.L_x_32:
[C---:B------:R-:W-:Y:S01]  /*4da0*/  LEA R2, P0, R8.reuse, R2, 0x1 ;  /* 0x0000000208027211 */ /* 0x040fe200078008ff */
[----:B------:R-:W-:Y:S01]  /*4db0*/  ULDC.64 UR6, c[0x0][0x750] ;  /* 0x0001d40000067ab9 */ /* 0x000fe20000000a00 */
[----:B0-----:R-:W-:Y:S01]  /*4dc0*/  IMAD.U32 R4, RZ, RZ, UR15 ;  /* 0x0000000fff047e24 */ /* 0x001fe2000f8e00ff */
[----:B-1----:R-:W-:Y:S01]  /*4dd0*/  PRMT R21, RZ, 0x7610, R21 ;  /* 0x00007610ff157816 */ /* 0x002fe20000000015 */
[----:B------:R-:W-:Y:S01]  /*4de0*/  IMAD.MOV.U32 R6, RZ, RZ, -0x1 ;  /* 0xffffffffff067424 */ /* 0x000fe200078e00ff */
[----:B------:R-:W-:Y:S01]  /*4df0*/  LEA.HI.X R3, R8, R3, R0, 0x1, P0 ;  /* 0x0000000308037211 */ /* 0x000fe200000f0c00 */
[----:B------:R0:W-:Y:S01]  /*4e00*/  SYNCS.ARRIVE.TRANS64.A1T0 RZ, [R4+UR22], RZ ;  /* 0x000000ff04ff79a7 */ /* 0x0001e20008100016 */
[----:B------:R-:W-:Y:S01]  /*4e10*/  ISETP.GE.U32.AND P0, PT, R2, UR6, PT ;  /* 0x0000000602007c0c */ /* 0x000fe2000bf06070 */
[----:B------:R-:W-:-:S03]  /*4e20*/  IMAD.MOV.U32 R5, RZ, RZ, -0x1 ;  /* 0xffffffffff057424 */ /* 0x000fc600078e00ff */
[----:B------:R-:W-:Y:S01]  /*4e30*/  ISETP.GE.U32.AND.EX P0, PT, R3, UR7, PT, P0 ;  /* 0x0000000703007c0c */ /* 0x000fe2000bf06100 */
[----:B0-----:R-:W-:-:S12]  /*4e40*/  IMAD.MOV.U32 R4, RZ, RZ, -0x1 ;  /* 0xffffffffff047424 */ /* 0x001fd800078e00ff */
[----:B------:R-:W-:Y:S05]  /*4e50*/  @P0 BRA `(.L_x_93) ;  /* 0x0000000400640947 */ /* 0x000fea0003800000 */
[----:B------:R-:W0:Y:S01]  /*4e60*/  S2R R32, SR_CTAID.X ;  /* 0x0000000000207919 */ /* 0x000e220000002500 */
[----:B--2---:R-:W1:Y:S01]  /*4e70*/  LDC.64 R26, c[0x0][0x728] ;  /* 0x0001ca00ff1a7b82 */ /* 0x004e620000000a00 */
[----:B------:R-:W-:Y:S01]  /*4e80*/  ULDC UR6, c[0x0][0x150] ;  /* 0x0000540000067ab9 */ /* 0x000fe20000000800 */
[----:B------:R-:W-:Y:S01]  /*4e90*/  IMAD.MOV.U32 R24, RZ, RZ, R2 ;  /* 0x000000ffff187224 */ /* 0x000fe200078e0002 */
[----:B------:R-:W2:Y:S01]  /*4ea0*/  S2R R34, SR_CTAID.Y ;  /* 0x0000000000227919 */ /* 0x000ea20000002600 */
[----:B------:R-:W-:-:S04]  /*4eb0*/  IMAD.MOV.U32 R25, RZ, RZ, R3 ;  /* 0x000000ffff197224 */ /* 0x000fc800078e0003 */
[----:B------:R-:W2:Y:S08]  /*4ec0*/  LDC R35, c[0x0][0x144] ;  /* 0x00005100ff237b82 */ /* 0x000eb00000000800 */
[----:B------:R-:W2:Y:S08]  /*4ed0*/  LDC R6, c[0x0][0x730] ;  /* 0x0001cc00ff067b82 */ /* 0x000eb00000000800 */
[----:B----4-:R-:W4:Y:S01]  /*4ee0*/  LDC.64 R30, c[0x0][0x720] ;  /* 0x0001c800ff1e7b82 */ /* 0x010f220000000a00 */
[----:B-1----:R-:W-:-:S04]  /*4ef0*/  ISETP.NE.U32.AND P0, PT, R26, RZ, PT ;  /* 0x000000ff1a00720c */ /* 0x002fc80003f05070 */
[----:B------:R-:W-:Y:S02]  /*4f00*/  ISETP.NE.AND.EX P0, PT, R27, RZ, PT, P0 ;  /* 0x000000ff1b00720c */ /* 0x000fe40003f05300 */
[----:B0-----:R-:W-:-:S05]  /*4f10*/  I2FP.F32.U32 R4, R32 ;  /* 0x0000002000047245 */ /* 0x001fca0000201000 */
[----:B------:R-:W-:-:S04]  /*4f20*/  FMUL R4, R4, UR6 ;  /* 0x0000000604047c20 */ /* 0x000fc80008400000 */
[----:B------:R0:W1:Y:S02]  /*4f30*/  F2I.U32.TRUNC.NTZ R33, R4 ;  /* 0x0000000400217305 */ /* 0x000064000020f000 */
[----:B--2---:R-:W-:Y:S05]  /*4f40*/  @!P0 BRA `(.L_x_94) ;  /* 0x0000000000288947 */ /* 0x004fea0003800000 */
[----:B------:R-:W2:Y:S02]  /*4f50*/  LDC R5, c[0x0][0x734] ;  /* 0x0001cd00ff057b82 */ /* 0x000ea40000000800 */
[----:B--2---:R-:W-:-:S05]  /*4f60*/  IADD3 R21, P0, R2, R5, RZ ;  /* 0x0000000502157210 */ /* 0x004fca0007f1e0ff */
[----:B---3--:R-:W-:-:S04]  /*4f70*/  IMAD.X R29, RZ, RZ, R3, P0 ;  /* 0x000000ffff1d7224 */ /* 0x008fc800000e0603 */
[----:B0-----:R-:W-:-:S04]  /*4f80*/  IMAD.WIDE.U32 R4, R29, R26, RZ ;  /* 0x0000001a1d047225 */ /* 0x001fc800078e00ff */
[----:B------:R-:W-:-:S04]  /*4f90*/  IMAD.WIDE.U32 R22, P0, R21, R27, R4 ;  /* 0x0000001b15167225 */ /* 0x000fc80007800004 */
[----:B------:R-:W-:-:S04]  /*4fa0*/  IMAD.WIDE.U32 R4, R21, R26, RZ ;  /* 0x0000001a15047225 */ /* 0x000fc800078e00ff */
[----:B------:R-:W-:Y:S01]  /*4fb0*/  IMAD.X R25, RZ, RZ, RZ, P0 ;  /* 0x000000ffff197224 */ /* 0x000fe200000e06ff */
[----:B------:R-:W-:Y:S01]  /*4fc0*/  IADD3 RZ, P0, R5, R22, RZ ;  /* 0x0000001605ff7210 */ /* 0x000fe20007f1e0ff */
[----:B------:R-:W-:-:S04]  /*4fd0*/  IMAD.MOV.U32 R24, RZ, RZ, R23 ;  /* 0x000000ffff187224 */ /* 0x000fc800078e0017 */
[----:B------:R-:W-:-:S08]  /*4fe0*/  IMAD.WIDE.U32.X R24, R29, R27, R24, P0 ;  /* 0x0000001b1d187225 */ /* 0x000fd000000e0418 */
.L_x_94:
[----:B------:R-:W2:Y:S01]  /*4ff0*/  LDC.64 R38, c[0x0][0x740] ;  /* 0x0001d000ff267b82 */ /* 0x000ea20000000a00 */
[-C--:B---3--:R-:W-:Y:S01]  /*5000*/  SHF.R.U64 R28, R24, R6.reuse, R25 ;  /* 0x00000006181c7219 */ /* 0x088fe20000001219 */
[----:B-1----:R-:W-:Y:S01]  /*5010*/  IMAD.MOV R33, RZ, RZ, -R33 ;  /* 0x000000ffff217224 */ /* 0x002fe200078e0a21 */
[----:B0-----:R-:W-:Y:S01]  /*5020*/  SHF.R.U32.HI R4, RZ, R6, R25 ;  /* 0x00000006ff047219 */ /* 0x001fe20000011619 */
[----:B------:R-:W-:Y:S01]  /*5030*/  ULDC UR6, c[0x0][0x154] ;  /* 0x0000550000067ab9 */ /* 0x000fe20000000800 */
[----:B------:R-:W-:Y:S01]  /*5040*/  IADD3 R21, P0, RZ, -R28, RZ ;  /* 0x8000001cff157210 */ /* 0x000fe20007f1e0ff */
[----:B------:R-:W-:Y:S02]  /*5050*/  IMAD R33, R35, R33, R32 ;  /* 0x0000002123217224 */ /* 0x000fe400078e0220 */
[----:B------:R-:W0:Y:S01]  /*5060*/  LDC R22, c[0x0][0x718] ;  /* 0x0001c600ff167b82 */ /* 0x000e220000000800 */
[----:B------:R-:W-:Y:S02]  /*5070*/  IMAD.MOV.U32 R23, RZ, RZ, -0x1 ;  /* 0xffffffffff177424 */ /* 0x000fe400078e00ff */
[----:B------:R-:W-:-:S02]  /*5080*/  IMAD.X R5, RZ, RZ, ~R4, P0 ;  /* 0x000000ffff057224 */ /* 0x000fc400000e0e04 */
[----:B------:R-:W-:Y:S02]  /*5090*/  IMAD.MOV.U32 R25, RZ, RZ, 0x1 ;  /* 0x00000001ff197424 */ /* 0x000fe400078e00ff */
[-C--:B----4-:R-:W-:Y:S01]  /*50a0*/  IMAD R6, R5, R30.reuse, RZ ;  /* 0x0000001e05067224 */ /* 0x090fe200078e02ff */
[----:B------:R-:W1:Y:S01]  /*50b0*/  LDC R24, c[0x0][0x708] ;  /* 0x0001c200ff187b82 */ /* 0x000e620000000800 */
[----:B------:R-:W-:-:S04]  /*50c0*/  IMAD.WIDE.U32 R4, R21, R30, R2 ;  /* 0x0000001e15047225 */ /* 0x000fc800078e0002 */
[----:B------:R-:W-:Y:S01]  /*50d0*/  IMAD R21, R21, R31, R6 ;  /* 0x0000001f15157224 */ /* 0x000fe200078e0206 */
[----:B------:R-:W-:Y:S02]  /*50e0*/  I2FP.F32.U32 R6, R34 ;  /* 0x0000002200067245 */ /* 0x000fe40000201000 */
[----:B------:R-:W3:Y:S01]  /*50f0*/  LDC R36, c[0x0][0x758] ;  /* 0x0001d600ff247b82 */ /* 0x000ee20000000800 */
[----:B------:R-:W-:Y:S01]  /*5100*/  IMAD.IADD R5, R5, 0x1, R21 ;  /* 0x0000000105057824 */ /* 0x000fe200078e0215 */
[----:B--2---:R-:W-:Y:S01]  /*5110*/  ISETP.NE.U32.AND P0, PT, R38, RZ, PT ;  /* 0x000000ff2600720c */ /* 0x004fe20003f05070 */
[----:B------:R-:W-:-:S03]  /*5120*/  FMUL R21, R6, UR6 ;  /* 0x0000000606157c20 */ /* 0x000fc60008400000 */
[----:B------:R-:W-:Y:S01]  /*5130*/  ISETP.NE.AND.EX P0, PT, R39, RZ, PT, P0 ;  /* 0x000000ff2700720c */ /* 0x000fe20003f05300 */
[----:B------:R2:W4:Y:S01]  /*5140*/  F2I.U32.TRUNC.NTZ R29, R21 ;  /* 0x00000015001d7305 */ /* 0x000522000020f000 */
[----:B------:R-:W2:Y:S01]  /*5150*/  LDC R31, c[0x0][0x148] ;  /* 0x00005200ff1f7b82 */ /* 0x000ea20000000800 */
[-CC-:B0-----:R-:W-:Y:S02]  /*5160*/  SHF.R.U64 R26, R4, R22.reuse, R5.reuse ;  /* 0x00000016041a7219 */ /* 0x181fe40000001205 */
[----:B------:R-:W-:-:S05]  /*5170*/  SHF.R.U32.HI R5, RZ, R22, R5 ;  /* 0x00000016ff057219 */ /* 0x000fca0000011605 */
[----:B------:R-:W0:Y:S01]  /*5180*/  LDC R32, c[0x0][0x700] ;  /* 0x0001c000ff207b82 */ /* 0x000e220000000800 */
[-CC-:B-1----:R-:W-:Y:S02]  /*5190*/  SHF.R.U64 R6, R26, R24.reuse, R5.reuse ;  /* 0x000000181a067219 */ /* 0x182fe40000001205 */
[----:B------:R-:W-:-:S05]  /*51a0*/  SHF.R.U32.HI R5, RZ, R24, R5 ;  /* 0x00000018ff057219 */ /* 0x000fca0000011605 */
[----:B------:R-:W1:Y:S01]  /*51b0*/  LDC R37, c[0x0][0x748] ;  /* 0x0001d200ff257b82 */ /* 0x000e620000000800 */
[-CC-:B---3--:R-:W-:Y:S02]  /*51c0*/  SHF.R.U64 R30, R6, R36.reuse, R5.reuse ;  /* 0x00000024061e7219 */ /* 0x188fe40000001205 */
[-C--:B------:R-:W-:Y:S02]  /*51d0*/  SHF.L.U32 R23, R23, R36.reuse, RZ ;  /* 0x0000002417177219 */ /* 0x080fe400000006ff */
[-C--:B------:R-:W-:Y:S01]  /*51e0*/  SHF.R.U32.HI R5, RZ, R36.reuse, R5 ;  /* 0x00000024ff057219 */ /* 0x080fe20000011605 */
[----:B------:R-:W-:Y:S01]  /*51f0*/  IMAD.MOV.U32 R4, RZ, RZ, R30 ;  /* 0x000000ffff047224 */ /* 0x000fe200078e001e */
[----:B------:R-:W-:Y:S01]  /*5200*/  SHF.L.U32 R36, R25, R36, RZ ;  /* 0x0000002419247219 */ /* 0x000fe200000006ff */
[----:B------:R-:W3:Y:S01]  /*5210*/  LDC R40, c[0x0][0x738] ;  /* 0x0001ce00ff287b82 */ /* 0x000ee20000000800 */
[----:B------:R-:W-:-:S07]  /*5220*/  LOP3.LUT R35, RZ, R23, RZ, 0x33, !PT ;  /* 0x00000017ff237212 */ /* 0x000fce00078e33ff */
[----:B------:R-:W0:Y:S01]  /*5230*/  LDC R41, c[0x0][0x710] ;  /* 0x0001c400ff297b82 */ /* 0x000e220000000800 */
[----:B----4-:R-:W-:Y:S05]  /*5240*/  @!P0 BRA `(.L_x_95) ;  /* 0x0000000000288947 */ /* 0x010fea0003800000 */
[----:B--2---:R-:W2:Y:S02]  /*5250*/  LDC R21, c[0x0][0x74c] ;  /* 0x0001d300ff157b82 */ /* 0x004ea40000000800 */
[----:B--2---:R-:W-:-:S05]  /*5260*/  IADD3 R21, P0, R30, R21, RZ ;  /* 0x000000151e157210 */ /* 0x004fca0007f1e0ff */
        /* <DEDUP_REMOVED lines=8> */
.L_x_95:
[----:B-1----:R-:W-:Y:S01]  /*52f0*/  SHF.R.U64 R4, R4, R37, R5 ;  /* 0x0000002504047219 */ /* 0x002fe20000001205 */
[----:B0-----:R-:W-:Y:S01]  /*5300*/  VIADD R23, R32, 0xffffffff ;  /* 0xffffffff20177836 */ /* 0x001fe20000000000 */
[----:B--2---:R-:W-:Y:S01]  /*5310*/  LOP3.LUT R21, R6, R35, RZ, 0xc0, !PT ;  /* 0x0000002306157212 */ /* 0x004fe200078ec0ff */
[----:B------:R-:W-:Y:S02]  /*5320*/  IMAD.MOV R29, RZ, RZ, -R29 ;  /* 0x000000ffff1d7224 */ /* 0x000fe400078e0a1d */
[----:B------:R-:W-:Y:S02]  /*5330*/  IMAD.MOV R5, RZ, RZ, -R4 ;  /* 0x000000ffff057224 */ /* 0x000fe400078e0a04 */
[----:B------:R-:W-:Y:S01]  /*5340*/  IMAD R6, R36, R4, R21 ;  /* 0x0000000424067224 */ /* 0x000fe200078e0215 */
[----:B------:R-:W-:Y:S01]  /*5350*/  LOP3.LUT R21, R26, R23, RZ, 0xc0, !PT ;  /* 0x000000171a157212 */ /* 0x000fe200078ec0ff */
[----:B------:R-:W-:Y:S02]  /*5360*/  @P3 IMAD R33, R31, R29, R34 ;  /* 0x0000001d1f213224 */ /* 0x000fe400078e0222 */
[----:B---3--:R-:W-:-:S02]  /*5370*/  IMAD R4, R5, R40, R30 ;  /* 0x0000002805047224 */ /* 0x008fc400078e021e */
[----:B------:R-:W-:Y:S02]  /*5380*/  IMAD R6, R6, R41, R33 ;  /* 0x0000002906067224 */ /* 0x000fe400078e0221 */
[----:B------:R-:W-:Y:S02]  /*5390*/  IMAD R5, R4, R32, R21 ;  /* 0x0000002004057224 */ /* 0x000fe400078e0215 */
[----:B------:R-:W-:-:S03]  /*53a0*/  IMAD.MOV.U32 R22, RZ, RZ, 0x1 ;  /* 0x00000001ff167424 */ /* 0x000fc600078e00ff */
[----:B------:R-:W-:Y:S02]  /*53b0*/  SEL R4, R5, R6, !P3 ;  /* 0x0000000605047207 */ /* 0x000fe40005800000 */
[----:B------:R-:W-:Y:S01]  /*53c0*/  SEL R6, R6, R5, !P3 ;  /* 0x0000000506067207 */ /* 0x000fe20005800000 */
[----:B------:R-:W-:Y:S01]  /*53d0*/  IMAD.MOV.U32 R5, RZ, RZ, R28 ;  /* 0x000000ffff057224 */ /* 0x000fe200078e001c */
[----:B------:R-:W-:-:S07]  /*53e0*/  PRMT R21, R22, 0x7610, R21 ;  /* 0x0000761016157816 */ /* 0x000fce0000000015 */
.L_x_93:
[----:B------:R-:W-:Y:S02]  /*53f0*/  LOP3.LUT P0, RZ, R21, 0xff, RZ, 0xc0, !PT ;  /* 0x000000ff15ff7812 */ /* 0x000fe4000780c0ff */
[----:B------:R-:W-:-:S11]  /*5400*/  LOP3.LUT R58, R58, 0x1, RZ, 0x3c, !PT ;  /* 0x000000013a3a7812 */ /* 0x000fd600078e3cff */
[----:B------:R-:W-:Y:S05]  /*5410*/  @P0 BRA `(.L_x_96) ;  /* 0xffffffc400480947 */ /* 0x000fea000383ffff */
[----:B------:R-:W-:Y:S05]  /*5420*/  EXIT ;  /* 0x000000000000794d */ /* 0x000fea0003800000 */
.L_x_18:
[----:B------:R-:W-:-:S08]  /*5430*/  ISETP.NE.AND P0, PT, R22, RZ, PT ;  /* 0x000000ff1600720c */ /* 0x000fd00003f05270 */
[----:B--23-5:R-:W0:-:S00]  /*5440*/  USETMAXREG.DEALLOC.CTAPOOL 0x28 ;  /* 0x00000028000079c8 */ /* 0x02ce0000080e0500 */
[----:B------:R-:W-:Y:S05]  /*5450*/  @P0 EXIT ;  /* 0x000000000000094d */ /* 0x000fea0003800000 */
[----:B0-----:R-:W-:Y:S01]  /*5460*/  LOP3.LUT P0, RZ, R18, 0xff, RZ, 0xc0, !PT ;  /* 0x000000ff12ff7812 */ /* 0x001fe2000780c0ff */
[----:B------:R-:W-:Y:S02]  /*5470*/  IMAD.MOV.U32 R12, RZ, RZ, 0x1 ;  /* 0x00000001ff0c7424 */ /* 0x000fe400078e00ff */
[----:B------:R-:W-:-:S10]  /*5480*/  IMAD.MOV.U32 R13, RZ, RZ, RZ ;  /* 0x000000ffff0d7224 */ /* 0x000fd400078e00ff */
[----:B------:R-:W-:Y:S05]  /*5490*/  @!P0 BRA `(.L_x_97) ;  /* 0x0000000c00648947 */ /* 0x000fea0003800000 */
[----:B------:R-:W0:Y:S01]  /*54a0*/  S2R R16, SR_CgaCtaId ;  /* 0x0000000000107919 */ /* 0x000e220000008800 */
[----:B------:R-:W-:Y:S01]  /*54b0*/  LOP3.LUT P0, RZ, R10, 0x1f, RZ, 0xc0, !PT ;  /* 0x0000001f0aff7812 */ /* 0x000fe2000780c0ff */
[----:B------:R-:W-:Y:S01]  /*54c0*/  ULDC UR5, c[0x0][0x758] ;  /* 0x0001d60000057ab9 */ /* 0x000fe20000000800 */
[----:B------:R-:W-:Y:S01]  /*54d0*/  UMOV UR6, 0xffffffff ;  /* 0xffffffff00067882 */ /* 0x000fe20000000000 */
[----:B------:R-:W-:Y:S01]  /*54e0*/  BSSY B0, `(.L_x_97) ;  /* 0x00000d4000007945 */ /* 0x000fe20003800000 */
[----:B------:R-:W-:Y:S01]  /*54f0*/  USHF.L.U32 UR6, UR6, UR5, URZ ;  /* 0x0000000506067299 */ /* 0x000fe2000800063f */
[C---:B------:R-:W-:Y:S01]  /*5500*/  ISETP.NE.AND P2, PT, R11.reuse, RZ, PT ;  /* 0x000000ff0b00720c */ /* 0x040fe20003f45270 */
[----:B------:R-:W-:Y:S01]  /*5510*/  IMAD.MOV.U32 R15, RZ, RZ, 0x1 ;  /* 0x00000001ff0f7424 */ /* 0x000fe200078e00ff */
[----:B------:R-:W-:Y:S01]  /*5520*/  ISETP.NE.OR P0, PT, R11, RZ, !P0 ;  /* 0x000000ff0b00720c */ /* 0x000fe20004705670 */
[----:B------:R-:W-:Y:S01]  /*5530*/  IMAD.MOV.U32 R12, RZ, RZ, 0x1 ;  /* 0x00000001ff0c7424 */ /* 0x000fe200078e00ff */
[----:B------:R-:W-:Y:S01]  /*5540*/  LOP3.LUT R14, R7, 0x2, RZ, 0xfc, !PT ;  /* 0x00000002070e7812 */ /* 0x000fe200078efcff */
[----:B------:R-:W-:Y:S01]  /*5550*/  IMAD.MOV.U32 R13, RZ, RZ, RZ ;  /* 0x000000ffff0d7224 */ /* 0x000fe200078e00ff */
[----:B------:R-:W-:Y:S01]  /*5560*/  ULDC UR4, c[0x0][0x700] ;  /* 0x0001c00000047ab9 */ /* 0x000fe20000000800 */
[----:B------:R-:W-:Y:S01]  /*5570*/  UMOV UR7, 0x1 ;  /* 0x0000000100077882 */ /* 0x000fe20000000000 */
[----:B------:R-:W-:-:S02]  /*5580*/  UIADD3 UR29, UR14, 0x1, URZ ;  /* 0x000000010e1d7890 */ /* 0x000fc4000fffe03f */
[----:B------:R-:W-:Y:S02]  /*5590*/  UIADD3 UR4, UR4, -0x1, URZ ;  /* 0xffffffff04047890 */ /* 0x000fe4000fffe03f */
[----:B------:R-:W-:Y:S02]  /*55a0*/  USHF.L.U32 UR5, UR7, UR5, URZ ;  /* 0x0000000507057299 */ /* 0x000fe4000800063f */
[----:B------:R-:W-:Y:S01]  /*55b0*/  ULOP3.LUT UR15, URZ, UR6, URZ, 0x33, !UPT ;  /* 0x000000063f0f7292 */ /* 0x000fe2000f8e333f */
[----:B------:R-:W-:Y:S01]  /*55c0*/  ULDC.64 UR32, c[0x0][0x198] ;  /* 0x0000660000207ab9 */ /* 0x000fe20000000a00 */
[C---:B0-----:R-:W-:Y:S02]  /*55d0*/  IMAD.SHL.U32 R17, R16.reuse, 0x20, RZ ;  /* 0x0000002010117824 */ /* 0x041fe400078e00ff */
[----:B------:R-:W-:-:S03]  /*55e0*/  IMAD.SHL.U32 R16, R16, 0x1000, RZ ;  /* 0x0000100010107824 */ /* 0x000fc600078e00ff */
[----:B------:R-:W-:Y:S02]  /*55f0*/  LOP3.LUT R17, R17, 0x20, RZ, 0xc0, !PT ;  /* 0x0000002011117812 */ /* 0x000fe400078ec0ff */
[----:B------:R-:W-:-:S07]  /*5600*/  LOP3.LUT R16, R16, 0x1000, RZ, 0xc0, !PT ;  /* 0x0000100010107812 */ /* 0x000fce00078ec0ff */
.L_x_109:
[----:B------:R-:W-:-:S03]  /*5610*/  UMOV UR6, 0xffffffff ;  /* 0xffffffff00067882 */ /* 0x000fc60000000000 */
[----:B------:R-:W-:Y:S05]  /*5620*/  BRA.DIV UR6, `(.L_x_98) ;  /* 0x0000001606dc7947 */ /* 0x000fea000b800000 */
[----:B------:R-:W-:-:S13]  /*5630*/  ELECT P1, URZ, PT ;  /* 0x00000000003f782f */ /* 0x000fda0003820000 */
.L_x_135:
[----:B------:R-:W0:Y:S01]  /*5640*/  LDC R10, c[0x0][0x604] ;  /* 0x00018100ff0a7b82 */ /* 0x000e220000000800 */
[----:B------:R-:W-:Y:S01]  /*5650*/  BSSY B1, `(.L_x_99) ;  /* 0x0000048000017945 */ /* 0x000fe20003800000 */
[----:B0-----:R-:W-:-:S13]  /*5660*/  ISETP.LT.OR P1, PT, R10, 0x1, !P1 ;  /* 0x000000010a00780c */ /* 0x001fda0004f21670 */
[----:B------:R-:W-:Y:S05]  /*5670*/  @P1 BRA `(.L_x_100) ;  /* 0x0000000400141947 */ /* 0x000fea0003800000 */
[----:B------:R-:W-:Y:S02]  /*5680*/  IMAD R20, R4, 0x40, R17 ;  /* 0x0000004004147824 */ /* 0x000fe400078e0211 */
[----:B------:R-:W-:Y:S02]  /*5690*/  IMAD.SHL.U32 R26, R6, 0x40, RZ ;  /* 0x00000040061a7824 */ /* 0x000fe400078e00ff */
[----:B------:R-:W-:Y:S02]  /*56a0*/  IMAD.MOV.U32 R21, RZ, RZ, RZ ;  /* 0x000000ffff157224 */ /* 0x000fe400078e00ff */
[----:B------:R-:W-:Y:S02]  /*56b0*/  IMAD.MOV.U32 R23, RZ, RZ, RZ ;  /* 0x000000ffff177224 */ /* 0x000fe400078e00ff */
[----:B------:R-:W-:Y:S02]  /*56c0*/  IMAD.U32 R24, RZ, RZ, UR29 ;  /* 0x0000001dff187e24 */ /* 0x000fe4000f8e00ff */
[----:B------:R-:W-:-:S02]  /*56d0*/  IMAD.MOV.U32 R4, RZ, RZ, R12 ;  /* 0x000000ffff047224 */ /* 0x000fc400078e000c */
[----:B------:R-:W-:Y:S02]  /*56e0*/  IMAD.MOV.U32 R11, RZ, RZ, R13 ;  /* 0x000000ffff0b7224 */ /* 0x000fe400078e000d */
[----:B------:R-:W-:-:S07]  /*56f0*/  IMAD.MOV.U32 R25, RZ, RZ, RZ ;  /* 0x000000ffff197224 */ /* 0x000fce00078e00ff */
.L_x_104:
[----:B------:R-:W0:Y:S01]  /*5700*/  S2R R19, SR_CgaCtaId ;  /* 0x0000000000137919 */ /* 0x000e220000008800 */
[----:B------:R-:W-:Y:S01]  /*5710*/  MOV R10, 0x400 ;  /* 0x00000400000a7802 */ /* 0x000fe20000000f00 */
[----:B------:R-:W1:Y:S03]  /*5720*/  @!P2 LDC R18, c[0x0][0x640] ;  /* 0x00019000ff12ab82 */ /* 0x000e660000000800 */
[----:B0-----:R-:W-:Y:S02]  /*5730*/  LEA R22, R19, R10, 0x18 ;  /* 0x0000000a13167211 */ /* 0x001fe400078ec0ff */
[----:B------:R-:W-:-:S03]  /*5740*/  SHF.L.U32 R10, R4, 0x1f, RZ ;  /* 0x0000001f040a7819 */ /* 0x000fc600000006ff */
[----:B------:R-:W-:-:S04]  /*5750*/  IMAD R19, R11, 0x8, R22 ;  /* 0x000000080b137824 */ /* 0x000fc800078e0216 */
[----:B------:R-:W0:Y:S02]  /*5760*/  SYNCS.PHASECHK.TRANS64.TRYWAIT P1, [R19+URZ+0x88], R10 ;  /* 0x0000880a130075a7 */ /* 0x000e24000802017f */
[----:B01----:R-:W-:Y:S05]  /*5770*/  @!P1 BRA `(.L_x_101) ;  /* 0x0000001400a89947 */ /* 0x003fea0003800000 */
.L_x_136:
[----:B0-----:R-:W-:Y:S01]  /*5780*/  PRMT R10, R14, 0x9910, RZ ;  /* 0x000099100e0a7816 */ /* 0x001fe200000000ff */
[----:B------:R0:W-:Y:S03]  /*5790*/  @!P2 SYNCS.ARRIVE.TRANS64 RZ, [R19+URZ], R18 ;  /* 0x0000001213ffa9a7 */ /* 0x0001e6000800003f */
[----:B------:R-:W-:-:S13]  /*57a0*/  ISETP.NE.AND P1, PT, R10, 0x2, PT ;  /* 0x000000020a00780c */ /* 0x000fda0003f25270 */
[----:B0-----:R-:W-:Y:S05]  /*57b0*/  @P1 BRA `(.L_x_102) ;  /* 0x0000000000041947 */ /* 0x001fea0003800000 */
[----:B------:R-:W-:Y:S01]  /*57c0*/  BPT.TRAP 0x1 ;  /* 0x000000040000795c */ /* 0x000fe20000300000 */
.L_x_102:
[----:B------:R-:W-:Y:S05]  /*57d0*/  @P0 BRA `(.L_x_103) ;  /* 0x0000000000040947 */ /* 0x000fea0003800000 */
[----:B------:R-:W-:Y:S01]  /*57e0*/  BPT.TRAP 0x1 ;  /* 0x000000040000795c */ /* 0x000fe20000300000 */
.L_x_103:
[C-C-:B------:R-:W-:Y:S01]  /*57f0*/  IMAD R10, R11.reuse, 0x1000, R22.reuse ;  /* 0x000010000b0a7824 */ /* 0x140fe200078e0216 */
[----:B------:R-:W-:Y:S01]  /*5800*/  R2UR UR17, R22 ;  /* 0x00000000161172ca */ /* 0x000fe200000e0000 */
[----:B------:R-:W-:Y:S01]  /*5810*/  IMAD R22, R11, 0x400, R22 ;  /* 0x000004000b167824 */ /* 0x000fe200078e0216 */
[----:B------:R-:W-:Y:S01]  /*5820*/  R2UR UR25, R19 ;  /* 0x00000000131972ca */ /* 0x000fe200000e0000 */
[----:B------:R-:W-:Y:S01]  /*5830*/  VIADD R24, R24, 0xffffffff ;  /* 0xffffffff18187836 */ /* 0x000fe20000000000 */
[----:B------:R-:W-:Y:S01]  /*5840*/  R2UR UR24, R10 ;  /* 0x000000000a1872ca */ /* 0x000fe200000e0000 */
[----:B------:R-:W-:Y:S01]  /*5850*/  IMAD R10, R11, 0x2000, R16 ;  /* 0x000020000b0a7824 */ /* 0x000fe200078e0210 */
[----:B------:R-:W-:Y:S01]  /*5860*/  R2UR UR8, R22 ;  /* 0x00000000160872ca */ /* 0x000fe200000e0000 */
[----:B------:R-:W-:Y:S01]  /*5870*/  UIADD3 UR6, UP0, UR32, 0xf0, URZ ;  /* 0x000000f020067890 */ /* 0x000fe2000ff1e03f */
[----:B------:R-:W-:Y:S01]  /*5880*/  R2UR UR28, R5 ;  /* 0x00000000051c72ca */ /* 0x000fe200000e0000 */
[----:B------:R-:W-:Y:S01]  /*5890*/  UIADD3 UR22, UP1, UR32, 0x1f0, URZ ;  /* 0x000001f020167890 */ /* 0x000fe2000ff3e03f */
[----:B------:R-:W-:Y:S01]  /*58a0*/  R2UR UR16, R10 ;  /* 0x000000000a1072ca */ /* 0x000fe200000e0000 */
[----:B------:R-:W-:Y:S01]  /*58b0*/  UIADD3 UR34, UP2, UR32, 0x2f0, URZ ;  /* 0x000002f020227890 */ /* 0x000fe2000ff5e03f */
[----:B------:R-:W-:Y:S01]  /*58c0*/  R2UR UR26, R23 ;  /* 0x00000000171a72ca */ /* 0x000fe200000e0000 */
[----:B------:R-:W-:Y:S01]  /*58d0*/  UIADD3.X UR7, URZ, UR33, URZ, UP0, !UPT ;  /* 0x000000213f077290 */ /* 0x000fe200087fe43f */
[----:B------:R-:W-:Y:S01]  /*58e0*/  R2UR UR27, R26 ;  /* 0x000000001a1b72ca */ /* 0x000fe200000e0000 */
[----:B------:R-:W-:Y:S01]  /*58f0*/  UIADD3.X UR23, URZ, UR33, URZ, UP1, !UPT ;  /* 0x000000213f177290 */ /* 0x000fe20008ffe43f */
[----:B------:R-:W-:Y:S01]  /*5900*/  R2UR UR11, R6 ;  /* 0x00000000060b72ca */ /* 0x000fe200000e0000 */
[----:B------:R-:W-:Y:S01]  /*5910*/  UIADD3 UR24, UR24, 0x200, URZ ;  /* 0x0000020018187890 */ /* 0x000fe2000fffe03f */
[----:B------:R-:W-:Y:S01]  /*5920*/  R2UR UR12, R25 ;  /* 0x00000000190c72ca */ /* 0x000fe200000e0000 */
[----:B------:R-:W-:Y:S01]  /*5930*/  UIADD3 UR8, UR8, 0x33200, URZ ;  /* 0x0003320008087890 */ /* 0x000fe2000fffe03f */
[----:B------:R-:W-:Y:S01]  /*5940*/  R2UR UR18, R21 ;  /* 0x00000000151272ca */ /* 0x000fe200000e0000 */
[----:B------:R-:W-:Y:S01]  /*5950*/  VIADD R11, R11, 0x1 ;  /* 0x000000010b0b7836 */ /* 0x000fe20000000000 */
[----:B------:R-:W-:Y:S01]  /*5960*/  R2UR UR19, R20 ;  /* 0x00000000141372ca */ /* 0x000fe200000e0000 */
[----:B------:R-:W-:Y:S01]  /*5970*/  UIADD3.X UR35, URZ, UR33, URZ, UP2, !UPT ;  /* 0x000000213f237290 */ /* 0x000fe200097fe43f */
[----:B------:R-:W-:Y:S01]  /*5980*/  ISETP.GT.AND P4, PT, R24, 0x1, PT ;  /* 0x000000011800780c */ /* 0x000fe20003f84270 */
[----:B------:R-:W-:Y:S01]  /*5990*/  UIADD3 UR16, UR17, 0x11200, UR16 ;  /* 0x0001120011107890 */ /* 0x000fe2000fffe010 */
[----:B------:R-:W-:Y:S01]  /*59a0*/  ISETP.NE.AND P1, PT, R11, 0x11, PT ;  /* 0x000000110b00780c */ /* 0x000fe20003f25270 */
[----:B------:R-:W-:Y:S01]  /*59b0*/  UMOV UR30, 0x0 ;  /* 0x00000000001e7882 */ /* 0x000fe20000000000 */
[----:B------:R-:W-:Y:S01]  /*59c0*/  UMOV UR31, 0x10000000 ;  /* 0x10000000001f7882 */ /* 0x000fe20000000000 */
[----:B------:R-:W-:Y:S01]  /*59d0*/  UMOV UR10, URZ ;  /* 0x0000003f000a7c82 */ /* 0x000fe20008000000 */
[----:B------:R-:W-:Y:S01]  /*59e0*/  UMOV UR9, UR25 ;  /* 0x0000001900097c82 */ /* 0x000fe20008000000 */
[----:B------:R-:W-:Y:S01]  /*59f0*/  UMOV UR13, UR28 ;  /* 0x0000001c000d7c82 */ /* 0x000fe20008000000 */
[----:B------:R0:W-:Y:S01]  /*5a00*/  UTMALDG.3D [UR24], [UR6], desc[UR30] ;  /* 0x00001e18060075b4 */ /* 0x0001e20008011000 */
[----:B------:R-:W-:Y:S01]  /*5a10*/  UMOV UR21, 0x30000 ;  /* 0x0003000000157882 */ /* 0x000fe20000000000 */
[----:B------:R-:W-:Y:S01]  /*5a20*/  UMOV UR17, UR25 ;  /* 0x0000001900117c82 */ /* 0x000fe20008000000 */
[----:B------:R-:W-:Y:S01]  /*5a30*/  UMOV UR20, UR28 ;  /* 0x0000001c00147c82 */ /* 0x000fe20008000000 */
[----:B------:R-:W-:Y:S01]  /*5a40*/  SEL R19, RZ, 0x1, P1 ;  /* 0x00000001ff137807 */ /* 0x000fe20000800000 */
[----:B------:R-:W-:Y:S01]  /*5a50*/  VIADD R25, R25, 0x1 ;  /* 0x0000000119197836 */ /* 0x000fe20000000000 */
[----:B------:R-:W-:Y:S01]  /*5a60*/  SEL R11, R11, RZ, P1 ;  /* 0x000000ff0b0b7207 */ /* 0x000fe20000800000 */
[----:B------:R-:W-:Y:S01]  /*5a70*/  VIADD R23, R23, 0x40 ;  /* 0x0000004017177836 */ /* 0x000fe20000000000 */
[----:B------:R0:W-:Y:S01]  /*5a80*/  UTMALDG.4D [UR8], [UR22], desc[UR30] ;  /* 0x00001e08160075b4 */ /* 0x0001e20008019000 */
[----:B------:R-:W-:Y:S01]  /*5a90*/  LOP3.LUT R4, R4, R19, RZ, 0x3c, !PT ;  /* 0x0000001304047212 */ /* 0x000fe200078e3cff */
[----:B------:R-:W-:Y:S01]  /*5aa0*/  VIADD R21, R21, 0x80 ;  /* 0x0000008015157836 */ /* 0x000fe20000000000 */
[----:B------:R0:W-:Y:S02]  /*5ab0*/  UTMALDG.3D.MULTICAST [UR16], [UR34], UR21, desc[UR30] ;  /* 0x00001e10220073b4 */ /* 0x0001e40008011815 */
[----:B0-----:R-:W-:Y:S05]  /*5ac0*/  @P4 BRA `(.L_x_104) ;  /* 0xfffffffc000c4947 */ /* 0x001fea000383ffff */
.L_x_100:
[----:B------:R-:W-:Y:S05]  /*5ad0*/  BSYNC B1 ;  /* 0x0000000000017941 */ /* 0x000fea0003800000 */
.L_x_99:
[----:B------:R-:W-:Y:S01]  /*5ae0*/  LOP3.LUT P5, RZ, R15, 0xff, RZ, 0xc0, !PT ;  /* 0x000000ff0fff7812 */ /* 0x000fe200078ac0ff */
[----:B------:R-:W-:Y:S01]  /*5af0*/  VIADD R6, R13, UR14 ;  /* 0x0000000e0d067c36 */ /* 0x000fe20008000000 */
[----:B------:R-:W-:Y:S01]  /*5b00*/  ULDC.64 UR6, c[0x0][0x750] ;  /* 0x0001d40000067ab9 */ /* 0x000fe20000000a00 */
[----:B------:R-:W-:Y:S01]  /*5b10*/  IMAD.U32 R11, RZ, RZ, UR14 ;  /* 0x0000000eff0b7e24 */ /* 0x000fe2000f8e00ff */
[----:B------:R-:W-:Y:S01]  /*5b20*/  UISETP.GE.U32.AND UP0, UPT, UR14, 0x11, UPT ;  /* 0x000000110e00788c */ /* 0x000fe2000bf06070 */
[----:B------:R-:W-:Y:S01]  /*5b30*/  BSSY B1, `(.L_x_105) ;  /* 0x000006c000017945 */ /* 0x000fe20003800000 */
[----:B------:R-:W-:Y:S02]  /*5b40*/  ISETP.GT.U32.AND P1, PT, R6, 0x10, PT ;  /* 0x000000100600780c */ /* 0x000fe40003f24070 */
[----:B------:R-:W-:Y:S02]  /*5b50*/  PRMT R15, RZ, 0x7610, R15 ;  /* 0x00007610ff0f7816 */ /* 0x000fe4000000000f */
[----:B------:R-:W-:-:S02]  /*5b60*/  ISETP.LT.U32.AND P1, PT, R11, 0x11, P1 ;  /* 0x000000110b00780c */ /* 0x000fc40000f21070 */
[----:B------:R-:W-:Y:S01]  /*5b70*/  PLOP3.LUT P4, PT, PT, PT, UP0, 0x80, 0x0 ;  /* 0x000000000000781c */ /* 0x000fe20003f8f008 */
[----:B------:R-:W0:Y:S01]  /*5b80*/  @P5 S2R R5, SR_CgaCtaId ;  /* 0x0000000000055919 */ /* 0x000e220000008800 */
[----:B------:R-:W-:-:S04]  /*5b90*/  @P5 MOV R4, 0x400 ;  /* 0x0000040000045802 */ /* 0x000fc80000000f00 */
[----:B0-----:R-:W-:Y:S01]  /*5ba0*/  @P5 LEA R10, R5, R4, 0x18 ;  /* 0x00000004050a5211 */ /* 0x001fe200078ec0ff */
[----:B------:R-:W-:-:S03]  /*5bb0*/  IMAD.WIDE.U32 R4, R6, -0xf0f0f0f, RZ ;  /* 0xf0f0f0f106047825 */ /* 0x000fc600078e00ff */
[----:B------:R0:W-:Y:S01]  /*5bc0*/  @P5 SYNCS.ARRIVE.TRANS64.A1T0 RZ, [R10+URZ+0x148], RZ ;  /* 0x000148ff0aff59a7 */ /* 0x0001e2000810003f */
[----:B------:R-:W-:Y:S01]  /*5bd0*/  IADD3 R2, P5, R2, R8, RZ ;  /* 0x0000000802027210 */ /* 0x000fe20007fbe0ff */
[----:B------:R-:W-:Y:S01]  /*5be0*/  IMAD.MOV.U32 R4, RZ, RZ, -0x1 ;  /* 0xffffffffff047424 */ /* 0x000fe200078e00ff */
[----:B------:R-:W-:Y:S02]  /*5bf0*/  SHF.R.U32.HI R11, RZ, 0x4, R5 ;  /* 0x00000004ff0b7819 */ /* 0x000fe40000011605 */
[----:B------:R-:W-:Y:S01]  /*5c00*/  SEL R5, RZ, 0x1, !P1 ;  /* 0x00000001ff057807 */ /* 0x000fe20004800000 */
[----:B------:R-:W-:Y:S01]  /*5c10*/  IMAD.X R3, R3, 0x1, R0, P5 ;  /* 0x0000000103037824 */ /* 0x000fe200028e0600 */
[----:B------:R-:W-:Y:S01]  /*5c20*/  ISETP.GE.U32.AND P1, PT, R2, UR6, PT ;  /* 0x0000000602007c0c */ /* 0x000fe2000bf26070 */
[----:B------:R-:W-:Y:S01]  /*5c30*/  IMAD R13, R11, -0x11, R6 ;  /* 0xffffffef0b0d7824 */ /* 0x000fe200078e0206 */
[----:B------:R-:W-:Y:S01]  /*5c40*/  LOP3.LUT R12, R12, R5, RZ, 0x3c, !PT ;  /* 0x000000050c0c7212 */ /* 0x000fe200078e3cff */
[----:B------:R-:W-:Y:S01]  /*5c50*/  IMAD.MOV.U32 R6, RZ, RZ, -0x1 ;  /* 0xffffffffff067424 */ /* 0x000fe200078e00ff */
[----:B------:R-:W-:Y:S01]  /*5c60*/  ISETP.GE.U32.AND.EX P1, PT, R3, UR7, PT, P1 ;  /* 0x0000000703007c0c */ /* 0x000fe2000bf26110 */
[----:B------:R-:W-:Y:S01]  /*5c70*/  IMAD.MOV.U32 R5, RZ, RZ, -0x1 ;  /* 0xffffffffff057424 */ /* 0x000fe200078e00ff */
[----:B------:R-:W-:-:S02]  /*5c80*/  @P4 LOP3.LUT R12, R12, 0x1, R11, 0x78, !PT ;  /* 0x000000010c0c4812 */ /* 0x000fc400078e780b */
[----:B0-----:R-:W-:-:S09]  /*5c90*/  PRMT R10, RZ, 0x7610, R10 ;  /* 0x00007610ff0a7816 */ /* 0x001fd2000000000a */
[----:B------:R-:W-:Y:S05]  /*5ca0*/  @P1 BRA `(.L_x_106) ;  /* 0x0000000400501947 */ /* 0x000fea0003800000 */
[----:B------:R-:W0:Y:S01]  /*5cb0*/  S2R R6, SR_CTAID.X ;  /* 0x0000000000067919 */ /* 0x000e220000002500 */
[----:B------:R-:W-:Y:S01]  /*5cc0*/  ULDC.64 UR6, c[0x0][0x728] ;  /* 0x0001ca0000067ab9 */ /* 0x000fe20000000a00 */
[----:B------:R-:W-:Y:S01]  /*5cd0*/  ULDC UR9, c[0x0][0x730] ;  /* 0x0001cc0000097ab9 */ /* 0x000fe20000000800 */
[----:B------:R-:W-:Y:S01]  /*5ce0*/  ISETP.NE.U32.AND P1, PT, RZ, UR6, PT ;  /* 0x00000006ff007c0c */ /* 0x000fe2000bf25070 */
[----:B------:R-:W1:Y:S01]  /*5cf0*/  S2R R19, SR_CTAID.Y ;  /* 0x0000000000137919 */ /* 0x000e620000002600 */
[----:B------:R-:W-:Y:S01]  /*5d00*/  ULDC UR10, c[0x0][0x150] ;  /* 0x00005400000a7ab9 */ /* 0x000fe20000000800 */
[----:B------:R-:W-:Y:S01]  /*5d10*/  IMAD.MOV.U32 R4, RZ, RZ, R2 ;  /* 0x000000ffff047224 */ /* 0x000fe200078e0002 */
[----:B------:R-:W-:Y:S01]  /*5d20*/  ISETP.NE.AND.EX P1, PT, RZ, UR7, PT, P1 ;  /* 0x00000007ff007c0c */ /* 0x000fe2000bf25310 */
[----:B------:R-:W-:Y:S01]  /*5d30*/  IMAD.MOV.U32 R5, RZ, RZ, R3 ;  /* 0x000000ffff057224 */ /* 0x000fe200078e0003 */
[----:B0-----:R-:W-:-:S11]  /*5d40*/  I2FP.F32.U32 R20, R6 ;  /* 0x0000000600147245 */ /* 0x001fd60000201000 */
[----:B------:R-:W-:Y:S05]  /*5d50*/  @!P1 BRA `(.L_x_107) ;  /* 0x0000000000289947 */ /* 0x000fea0003800000 */
[----:B------:R-:W-:Y:S02]  /*5d60*/  ULDC UR8, c[0x0][0x734] ;  /* 0x0001cd0000087ab9 */ /* 0x000fe40000000800 */
[----:B------:R-:W-:-:S05]  /*5d70*/  IADD3 R5, P1, R2, UR8, RZ ;  /* 0x0000000802057c10 */ /* 0x000fca000ff3e0ff */
[----:B------:R-:W-:-:S04]  /*5d80*/  IMAD.X R21, RZ, RZ, R3, P1 ;  /* 0x000000ffff157224 */ /* 0x000fc800008e0603 */
[----:B------:R-:W-:-:S04]  /*5d90*/  IMAD.WIDE.U32 R10, R21, UR6, RZ ;  /* 0x00000006150a7c25 */ /* 0x000fc8000f8e00ff */
[----:B------:R-:W-:-:S04]  /*5da0*/  IMAD.WIDE.U32 R10, P1, R5, UR7, R10 ;  /* 0x00000007050a7c25 */ /* 0x000fc8000f82000a */
[----:B------:R-:W-:-:S04]  /*5db0*/  IMAD.WIDE.U32 R4, R5, UR6, RZ ;  /* 0x0000000605047c25 */ /* 0x000fc8000f8e00ff */
[----:B------:R-:W-:Y:S01]  /*5dc0*/  IMAD.MOV.U32 R4, RZ, RZ, R11 ;  /* 0x000000ffff047224 */ /* 0x000fe200078e000b */
[----:B------:R-:W-:Y:S01]  /*5dd0*/  IADD3 RZ, P4, R5, R10, RZ ;  /* 0x0000000a05ff7210 */ /* 0x000fe20007f9e0ff */
[----:B------:R-:W-:-:S04]  /*5de0*/  IMAD.X R5, RZ, RZ, RZ, P1 ;  /* 0x000000ffff057224 */ /* 0x000fc800008e06ff */
[----:B------:R-:W-:-:S08]  /*5df0*/  IMAD.WIDE.U32.X R4, R21, UR7, R4, P4 ;  /* 0x0000000715047c25 */ /* 0x000fd0000a0e0404 */
.L_x_107:
[--C-:B------:R-:W-:Y:S01]  /*5e00*/  SHF.R.U64 R18, R4, UR9, R5.reuse ;  /* 0x0000000904127c19 */ /* 0x100fe20008001205 */
[----:B------:R-:W-:Y:S01]  /*5e10*/  FMUL R20, R20, UR10 ;  /* 0x0000000a14147c20 */ /* 0x000fe20008400000 */
[----:B------:R-:W0:Y:S01]  /*5e20*/  LDC R21, c[0x0][0x144] ;  /* 0x00005100ff157b82 */ /* 0x000e220000000800 */
[----:B-1----:R-:W-:Y:S01]  /*5e30*/  I2FP.F32.U32 R10, R19 ;  /* 0x00000013000a7245 */ /* 0x002fe20000201000 */
[----:B------:R-:W-:Y:S01]  /*5e40*/  ULDC UR8, c[0x0][0x154] ;  /* 0x0000550000087ab9 */ /* 0x000fe20000000800 */
[----:B------:R-:W-:Y:S01]  /*5e50*/  SHF.R.U32.HI R4, RZ, UR9, R5 ;  /* 0x00000009ff047c19 */ /* 0x000fe20008011605 */
[----:B------:R-:W-:Y:S01]  /*5e60*/  ULDC.64 UR6, c[0x0][0x720] ;  /* 0x0001c80000067ab9 */ /* 0x000fe20000000a00 */
[----:B------:R-:W-:Y:S01]  /*5e70*/  IADD3 R5, P1, RZ, -R18, RZ ;  /* 0x80000012ff057210 */ /* 0x000fe20007f3e0ff */
[----:B------:R-:W1:Y:S01]  /*5e80*/  F2I.U32.TRUNC.NTZ R20, R20 ;  /* 0x0000001400147305 */ /* 0x000e62000020f000 */
[----:B------:R-:W-:Y:S01]  /*5e90*/  FMUL R10, R10, UR8 ;  /* 0x000000080a0a7c20 */ /* 0x000fe20008400000 */
[----:B------:R-:W2:Y:S01]  /*5ea0*/  LDC R22, c[0x0][0x148] ;  /* 0x00005200ff167b82 */ /* 0x000ea20000000800 */
[----:B------:R-:W-:Y:S01]  /*5eb0*/  ULDC.64 UR8, c[0x0][0x740] ;  /* 0x0001d00000087ab9 */ /* 0x000fe20000000a00 */
[----:B------:R-:W-:Y:S01]  /*5ec0*/  IMAD.X R4, RZ, RZ, ~R4, P1 ;  /* 0x000000ffff047224 */ /* 0x000fe200008e0e04 */
[----:B------:R-:W-:-:S03]  /*5ed0*/  ISETP.NE.U32.AND P1, PT, RZ, UR8, PT ;  /* 0x00000008ff007c0c */ /* 0x000fc6000bf25070 */
[----:B------:R-:W-:Y:S01]  /*5ee0*/  IMAD R4, R4, UR6, RZ ;  /* 0x0000000604047c24 */ /* 0x000fe2000f8e02ff */
[----:B------:R-:W3:Y:S01]  /*5ef0*/  F2I.U32.TRUNC.NTZ R10, R10 ;  /* 0x0000000a000a7305 */ /* 0x000ee2000020f000 */
[----:B------:R-:W-:Y:S02]  /*5f00*/  ISETP.NE.AND.EX P1, PT, RZ, UR9, PT, P1 ;  /* 0x00000009ff007c0c */ /* 0x000fe4000bf25310 */
[C---:B------:R-:W-:Y:S02]  /*5f10*/  IMAD R11, R5.reuse, UR7, R4 ;  /* 0x00000007050b7c24 */ /* 0x040fe4000f8e0204 */
[----:B------:R-:W-:Y:S01]  /*5f20*/  IMAD.WIDE.U32 R4, R5, UR6, R2 ;  /* 0x0000000605047c25 */ /* 0x000fe2000f8e0002 */
[----:B------:R-:W-:-:S03]  /*5f30*/  ULDC UR6, c[0x0][0x718] ;  /* 0x0001c60000067ab9 */ /* 0x000fc60000000800 */
[----:B-1----:R-:W-:Y:S02]  /*5f40*/  IMAD.MOV R20, RZ, RZ, -R20 ;  /* 0x000000ffff147224 */ /* 0x002fe400078e0a14 */
[----:B------:R-:W-:Y:S02]  /*5f50*/  IMAD.IADD R5, R5, 0x1, R11 ;  /* 0x0000000105057824 */ /* 0x000fe400078e020b */
[----:B0-----:R-:W-:-:S03]  /*5f60*/  IMAD R6, R21, R20, R6 ;  /* 0x0000001415067224 */ /* 0x001fc600078e0206 */
[--C-:B------:R-:W-:Y:S01]  /*5f70*/  SHF.R.U64 R20, R4, UR6, R5.reuse ;  /* 0x0000000604147c19 */ /* 0x100fe20008001205 */
[----:B---3--:R-:W-:Y:S01]  /*5f80*/  IMAD.MOV R4, RZ, RZ, -R10 ;  /* 0x000000ffff047224 */ /* 0x008fe200078e0a0a */
[----:B------:R-:W-:Y:S01]  /*5f90*/  SHF.R.U32.HI R5, RZ, UR6, R5 ;  /* 0x00000006ff057c19 */ /* 0x000fe20008011605 */
[----:B------:R-:W-:Y:S02]  /*5fa0*/  ULDC UR6, c[0x0][0x708] ;  /* 0x0001c20000067ab9 */ /* 0x000fe40000000800 */
[----:B--2---:R-:W-:Y:S01]  /*5fb0*/  @P3 IMAD R6, R22, R4, R19 ;  /* 0x0000000416063224 */ /* 0x004fe200078e0213 */
[--C-:B------:R-:W-:Y:S02]  /*5fc0*/  SHF.R.U64 R22, R20, UR6, R5.reuse ;  /* 0x0000000614167c19 */ /* 0x100fe40008001205 */
[----:B------:R-:W-:Y:S01]  /*5fd0*/  SHF.R.U32.HI R5, RZ, UR6, R5 ;  /* 0x00000006ff057c19 */ /* 0x000fe20008011605 */
[----:B------:R-:W-:-:S03]  /*5fe0*/  ULDC UR6, c[0x0][0x758] ;  /* 0x0001d60000067ab9 */ /* 0x000fc60000000800 */
[--C-:B------:R-:W-:Y:S02]  /*5ff0*/  SHF.R.U64 R19, R22, UR6, R5.reuse ;  /* 0x0000000616137c19 */ /* 0x100fe40008001205 */
[----:B------:R-:W-:-:S03]  /*6000*/  SHF.R.U32.HI R21, RZ, UR6, R5 ;  /* 0x00000006ff157c19 */ /* 0x000fc60008011605 */
[----:B------:R-:W-:Y:S02]  /*6010*/  IMAD.MOV.U32 R10, RZ, RZ, R19 ;  /* 0x000000ffff0a7224 */ /* 0x000fe400078e0013 */
[----:B------:R-:W-:Y:S01]  /*6020*/  IMAD.MOV.U32 R5, RZ, RZ, R21 ;  /* 0x000000ffff057224 */ /* 0x000fe200078e0015 */
[----:B------:R-:W-:Y:S06]  /*6030*/  @!P1 BRA `(.L_x_108) ;  /* 0x00000000002c9947 */ /* 0x000fec0003800000 */
        /* <DEDUP_REMOVED lines=9> */
[----:B------:R-:W-:-:S04]  /*60d0*/  IMAD.WIDE.U32.X R4, R21, UR9, R4, P4 ;  /* 0x0000000915047c25 */ /* 0x000fc8000a0e0404 */
[----:B------:R-:W-:-:S07]  /*60e0*/  IMAD.MOV.U32 R10, RZ, RZ, R4 ;  /* 0x000000ffff0a7224 */ /* 0x000fce00078e0004 */
.L_x_108:
[----:B------:R-:W-:Y:S01]  /*60f0*/  ULDC UR6, c[0x0][0x748] ;  /* 0x0001d20000067ab9 */ /* 0x000fe20000000800 */
[----:B------:R-:W-:Y:S01]  /*6100*/  LOP3.LUT R4, R22, UR15, RZ, 0xc0, !PT ;  /* 0x0000000f16047c12 */ /* 0x000fe2000f8ec0ff */
[----:B------:R-:W-:Y:S01]  /*6110*/  ULDC UR7, c[0x0][0x710] ;  /* 0x0001c40000077ab9 */ /* 0x000fe20000000800 */
[----:B------:R-:W-:Y:S01]  /*6120*/  SHF.R.U64 R5, R10, UR6, R5 ;  /* 0x000000060a057c19 */ /* 0x000fe20008001205 */
[----:B------:R-:W-:Y:S01]  /*6130*/  ULDC UR6, c[0x0][0x738] ;  /* 0x0001ce0000067ab9 */ /* 0x000fe20000000800 */
[----:B------:R-:W-:-:S03]  /*6140*/  LOP3.LUT R20, R20, UR4, RZ, 0xc0, !PT ;  /* 0x0000000414147c12 */ /* 0x000fc6000f8ec0ff */
[----:B------:R-:W-:Y:S02]  /*6150*/  IMAD.MOV R10, RZ, RZ, -R5 ;  /* 0x000000ffff0a7224 */ /* 0x000fe400078e0a05 */
[----:B------:R-:W-:Y:S02]  /*6160*/  IMAD R5, R5, UR5, R4 ;  /* 0x0000000505057c24 */ /* 0x000fe4000f8e0204 */
[----:B------:R-:W-:Y:S01]  /*6170*/  IMAD R19, R10, UR6, R19 ;  /* 0x000000060a137c24 */ /* 0x000fe2000f8e0213 */
[----:B------:R-:W-:Y:S01]  /*6180*/  ULDC UR6, c[0x0][0x700] ;  /* 0x0001c00000067ab9 */ /* 0x000fe20000000800 */
[----:B------:R-:W-:Y:S02]  /*6190*/  IMAD R6, R5, UR7, R6 ;  /* 0x0000000705067c24 */ /* 0x000fe4000f8e0206 */
[----:B------:R-:W-:Y:S02]  /*61a0*/  IMAD R19, R19, UR6, R20 ;  /* 0x0000000613137c24 */ /* 0x000fe4000f8e0214 */
[----:B------:R-:W-:-:S02]  /*61b0*/  IMAD.MOV.U32 R10, RZ, RZ, 0x1 ;  /* 0x00000001ff0a7424 */ /* 0x000fc400078e00ff */
[----:B------:R-:W-:Y:S01]  /*61c0*/  IMAD.MOV.U32 R5, RZ, RZ, R18 ;  /* 0x000000ffff057224 */ /* 0x000fe200078e0012 */
[----:B------:R-:W-:Y:S02]  /*61d0*/  SEL R4, R19, R6, !P3 ;  /* 0x0000000613047207 */ /* 0x000fe40005800000 */
[----:B------:R-:W-:-:S07]  /*61e0*/  SEL R6, R6, R19, !P3 ;  /* 0x0000001306067207 */ /* 0x000fce0005800000 */
.L_x_106:
[----:B------:R-:W-:Y:S05]  /*61f0*/  BSYNC B1 ;  /* 0x0000000000017941 */ /* 0x000fea0003800000 */
.L_x_105:
[----:B------:R-:W-:-:S13]  /*6200*/  LOP3.LUT P1, RZ, R10, 0xff, RZ, 0xc0, !PT ;  /* 0x000000ff0aff7812 */ /* 0x000fda000782c0ff */
[----:B------:R-:W-:Y:S05]  /*6210*/  @P1 BRA `(.L_x_109) ;  /* 0xfffffff000fc1947 */ /* 0x000fea000383ffff */
[----:B------:R-:W-:Y:S05]  /*6220*/  BSYNC B0 ;  /* 0x0000000000007941 */ /* 0x000fea0003800000 */
.L_x_97:
[----:B------:R-:W-:-:S03]  /*6230*/  UMOV UR6, 0xffffffff ;  /* 0xffffffff00067882 */ /* 0x000fc60000000000 */
[----:B------:R-:W-:Y:S05]  /*6240*/  BRA.DIV UR6, `(.L_x_110) ;  /* 0x0000000e06087947 */ /* 0x000fea000b800000 */
[----:B------:R-:W-:-:S13]  /*6250*/  ELECT P0, URZ, PT ;  /* 0x00000000003f782f */ /* 0x000fda0003800000 */
.L_x_139:
[----:B------:R-:W-:Y:S04]  /*6260*/  BSSY B0, `(.L_x_111) ;  /* 0x00000a0000007945 */ /* 0x000fe80003800000 */
[----:B------:R-:W-:Y:S05]  /*6270*/  @!P0 BRA `(.L_x_112) ;  /* 0x0000000800788947 */ /* 0x000fea0003800000 */
[----:B------:R-:W-:-:S04]  /*6280*/  LOP3.LUT R7, R7, 0x2, RZ, 0xfc, !PT ;  /* 0x0000000207077812 */ /* 0x000fc800078efcff */
[----:B------:R-:W-:-:S13]  /*6290*/  ISETP.NE.AND P0, PT, R7, 0x3, PT ;  /* 0x000000030700780c */ /* 0x000fda0003f05270 */
[----:B------:R-:W-:Y:S05]  /*62a0*/  @!P0 BRA `(.L_x_113) ;  /* 0x0000000000048947 */ /* 0x000fea0003800000 */
[----:B------:R-:W-:Y:S01]  /*62b0*/  BPT.TRAP 0x1 ;  /* 0x000000040000795c */ /* 0x000fe20000300000 */
.L_x_113:
[----:B------:R-:W0:Y:S01]  /*62c0*/  S2R R3, SR_CgaCtaId ;  /* 0x0000000000037919 */ /* 0x000e220000008800 */
[----:B------:R-:W-:Y:S02]  /*62d0*/  MOV R0, 0x400 ;  /* 0x0000040000007802 */ /* 0x000fe40000000f00 */
[----:B------:R-:W-:Y:S02]  /*62e0*/  SHF.L.U32 R2, R12, 0x1f, RZ ;  /* 0x0000001f0c027819 */ /* 0x000fe400000006ff */
[----:B0-----:R-:W-:-:S05]  /*62f0*/  LEA R0, R3, R0, 0x18 ;  /* 0x0000000003007211 */ /* 0x001fca00078ec0ff */
[----:B------:R-:W-:-:S04]  /*6300*/  VIADD R0, R0, 0x88 ;  /* 0x0000008800007836 */ /* 0x000fc80000000000 */
[C---:B------:R-:W-:Y:S02]  /*6310*/  IMAD R5, R13.reuse, 0x8, R0 ;  /* 0x000000080d057824 */ /* 0x040fe400078e0200 */
[----:B------:R-:W-:Y:S02]  /*6320*/  VIADD R13, R13, 0x1 ;  /* 0x000000010d0d7836 */ /* 0x000fe40000000000 */
[----:B------:R-:W0:Y:S03]  /*6330*/  SYNCS.PHASECHK.TRANS64.TRYWAIT P0, [R5+URZ], R2 ;  /* 0x00000002050075a7 */ /* 0x000e26000800017f */
[----:B------:R-:W-:-:S04]  /*6340*/  ISETP.NE.AND P1, PT, R13, 0x11, PT ;  /* 0x000000110d00780c */ /* 0x000fc80003f25270 */
[----:B------:R-:W-:Y:S02]  /*6350*/  SEL R3, RZ, 0x1, P1 ;  /* 0x00000001ff037807 */ /* 0x000fe40000800000 */
[----:B------:R-:W-:Y:S02]  /*6360*/  SEL R13, R13, RZ, P1 ;  /* 0x000000ff0d0d7207 */ /* 0x000fe40000800000 */
[----:B------:R-:W-:-:S03]  /*6370*/  LOP3.LUT R12, R12, R3, RZ, 0x3c, !PT ;  /* 0x000000030c0c7212 */ /* 0x000fc600078e3cff */
[----:B------:R-:W-:Y:S01]  /*6380*/  IMAD R7, R13, 0x8, R0 ;  /* 0x000000080d077824 */ /* 0x000fe200078e0200 */
[----:B------:R-:W-:Y:S01]  /*6390*/  SHF.L.U32 R4, R12, 0x1f, RZ ;  /* 0x0000001f0c047819 */ /* 0x000fe200000006ff */
[----:B0-----:R-:W-:Y:S06]  /*63a0*/  @!P0 BRA `(.L_x_114) ;  /* 0x0000000800d48947 */ /* 0x001fec0003800000 */
.L_x_140:
[----:B------:R-:W1:Y:S01]  /*63b0*/  SYNCS.PHASECHK.TRANS64.TRYWAIT P0, [R7+URZ], R4 ;  /* 0x00000004070075a7 */ /* 0x000e62000800017f */
[----:B0-----:R-:W-:-:S05]  /*63c0*/  VIADD R2, R13, 0x1 ;  /* 0x000000010d027836 */ /* 0x001fca0000000000 */
[----:B------:R-:W-:-:S04]  /*63d0*/  ISETP.NE.AND P1, PT, R2, 0x11, PT ;  /* 0x000000110200780c */ /* 0x000fc80003f25270 */
[----:B------:R-:W-:Y:S02]  /*63e0*/  SEL R3, RZ, 0x1, P1 ;  /* 0x00000001ff037807 */ /* 0x000fe40000800000 */
[----:B------:R-:W-:Y:S02]  /*63f0*/  SEL R9, R2, RZ, P1 ;  /* 0x000000ff02097207 */ /* 0x000fe40000800000 */
[----:B------:R-:W-:-:S03]  /*6400*/  LOP3.LUT R12, R12, R3, RZ, 0x3c, !PT ;  /* 0x000000030c0c7212 */ /* 0x000fc600078e3cff */
[----:B------:R-:W-:Y:S01]  /*6410*/  IMAD R6, R9, 0x8, R0 ;  /* 0x0000000809067824 */ /* 0x000fe200078e0200 */
[----:B------:R-:W-:Y:S01]  /*6420*/  SHF.L.U32 R5, R12, 0x1f, RZ ;  /* 0x0000001f0c057819 */ /* 0x000fe200000006ff */
[----:B-1----:R-:W-:Y:S06]  /*6430*/  @!P0 BRA `(.L_x_115) ;  /* 0x0000000800c48947 */ /* 0x002fec0003800000 */
.L_x_141:
[----:B------:R-:W1:Y:S01]  /*6440*/  SYNCS.PHASECHK.TRANS64.TRYWAIT P0, [R6+URZ], R5 ;  /* 0x00000005060075a7 */ /* 0x000e62000800017f */
[----:B------:R-:W-:-:S05]  /*6450*/  VIADD R2, R9, 0x1 ;  /* 0x0000000109027836 */ /* 0x000fca0000000000 */
[----:B------:R-:W-:-:S04]  /*6460*/  ISETP.NE.AND P1, PT, R2, 0x11, PT ;  /* 0x000000110200780c */ /* 0x000fc80003f25270 */
[----:B------:R-:W-:Y:S02]  /*6470*/  SEL R3, RZ, 0x1, P1 ;  /* 0x00000001ff037807 */ /* 0x000fe40000800000 */
[----:B0-----:R-:W-:Y:S02]  /*6480*/  SEL R7, R2, RZ, P1 ;  /* 0x000000ff02077207 */ /* 0x001fe40000800000 */
[----:B------:R-:W-:-:S03]  /*6490*/  LOP3.LUT R12, R12, R3, RZ, 0x3c, !PT ;  /* 0x000000030c0c7212 */ /* 0x000fc600078e3cff */
[----:B------:R-:W-:Y:S01]  /*64a0*/  IMAD R9, R7, 0x8, R0 ;  /* 0x0000000807097824 */ /* 0x000fe200078e0200 */
[----:B------:R-:W-:Y:S01]  /*64b0*/  SHF.L.U32 R4, R12, 0x1f, RZ ;  /* 0x0000001f0c047819 */ /* 0x000fe200000006ff */
[----:B-1----:R-:W-:Y:S06]  /*64c0*/  @!P0 BRA `(.L_x_116) ;  /* 0x0000000800b48947 */ /* 0x002fec0003800000 */
.L_x_142:
[----:B------:R-:W1:Y:S01]  /*64d0*/  SYNCS.PHASECHK.TRANS64.TRYWAIT P0, [R9+URZ], R4 ;  /* 0x00000004090075a7 */ /* 0x000e62000800017f */
[----:B------:R-:W-:-:S05]  /*64e0*/  VIADD R2, R7, 0x1 ;  /* 0x0000000107027836 */ /* 0x000fca0000000000 */
[----:B------:R-:W-:-:S04]  /*64f0*/  ISETP.NE.AND P1, PT, R2, 0x11, PT ;  /* 0x000000110200780c */ /* 0x000fc80003f25270 */
[----:B------:R-:W-:Y:S02]  /*6500*/  SEL R3, RZ, 0x1, P1 ;  /* 0x00000001ff037807 */ /* 0x000fe40000800000 */
[----:B------:R-:W-:Y:S02]  /*6510*/  SEL R7, R2, RZ, P1 ;  /* 0x000000ff02077207 */ /* 0x000fe40000800000 */
[----:B------:R-:W-:-:S03]  /*6520*/  LOP3.LUT R12, R12, R3, RZ, 0x3c, !PT ;  /* 0x000000030c0c7212 */ /* 0x000fc600078e3cff */
[----:B0-----:R-:W-:Y:S01]  /*6530*/  IMAD R6, R7, 0x8, R0 ;  /* 0x0000000807067824 */ /* 0x001fe200078e0200 */
[----:B------:R-:W-:Y:S01]  /*6540*/  SHF.L.U32 R5, R12, 0x1f, RZ ;  /* 0x0000001f0c057819 */ /* 0x000fe200000006ff */
[----:B-1----:R-:W-:Y:S06]  /*6550*/  @!P0 BRA `(.L_x_117) ;  /* 0x0000000800a48947 */ /* 0x002fec0003800000 */
.L_x_143:
        /* <DEDUP_REMOVED lines=9> */
.L_x_144:
        /* <DEDUP_REMOVED lines=9> */
.L_x_145:
        /* <DEDUP_REMOVED lines=9> */
.L_x_146:
        /* <DEDUP_REMOVED lines=9> */
.L_x_147:
        /* <DEDUP_REMOVED lines=9> */
.L_x_148:
        /* <DEDUP_REMOVED lines=9> */
.L_x_149:
        /* <DEDUP_REMOVED lines=9> */
.L_x_150:
        /* <DEDUP_REMOVED lines=9> */
.L_x_151:
        /* <DEDUP_REMOVED lines=9> */
.L_x_152:
[----:B------:R-:W1:Y:S01]  /*6a70*/  SYNCS.PHASECHK.TRANS64.TRYWAIT P0, [R9+URZ], R4 ;  /* 0x00000004090075a7 */ /* 0x000e62000800017f */
[----:B------:R-:W-:-:S05]  /*6a80*/  VIADD R2, R7, 0x1 ;  /* 0x0000000107027836 */ /* 0x000fca0000000000 */
[----:B------:R-:W-:-:S04]  /*6a90*/  ISETP.NE.AND P1, PT, R2, 0x11, PT ;  /* 0x000000110200780c */ /* 0x000fc80003f25270 */
[----:B------:R-:W-:Y:S02]  /*6aa0*/  SEL R3, RZ, 0x1, P1 ;  /* 0x00000001ff037807 */ /* 0x000fe40000800000 */
[----:B------:R-:W-:Y:S02]  /*6ab0*/  SEL R7, R2, RZ, P1 ;  /* 0x000000ff02077207 */ /* 0x000fe40000800000 */
[----:B------:R-:W-:-:S03]  /*6ac0*/  LOP3.LUT R12, R12, R3, RZ, 0x3c, !PT ;  /* 0x000000030c0c7212 */ /* 0x000fc600078e3cff */
[----:B------:R-:W-:Y:S01]  /*6ad0*/  IMAD R8, R7, 0x8, R0 ;  /* 0x0000000807087824 */ /* 0x000fe200078e0200 */
[----:B0-----:R-:W-:Y:S01]  /*6ae0*/  SHF.L.U32 R5, R12, 0x1f, RZ ;  /* 0x0000001f0c057819 */ /* 0x001fe200000006ff */
[----:B-1----:R-:W-:Y:S06]  /*6af0*/  @!P0 BRA `(.L_x_127) ;  /* 0x0000000800048947 */ /* 0x002fec0003800000 */
.L_x_153:
[----:B------:R-:W1:Y:S01]  /*6b00*/  SYNCS.PHASECHK.TRANS64.TRYWAIT P0, [R8+URZ], R5 ;  /* 0x00000005080075a7 */ /* 0x000e62000800017f */
[----:B------:R-:W-:-:S05]  /*6b10*/  VIADD R2, R7, 0x1 ;  /* 0x0000000107027836 */ /* 0x000fca0000000000 */
[----:B------:R-:W-:-:S04]  /*6b20*/  ISETP.NE.AND P1, PT, R2, 0x11, PT ;  /* 0x000000110200780c */ /* 0x000fc80003f25270 */
[----:B------:R-:W-:Y:S02]  /*6b30*/  SEL R3, RZ, 0x1, P1 ;  /* 0x00000001ff037807 */ /* 0x000fe40000800000 */
[----:B------:R-:W-:Y:S02]  /*6b40*/  SEL R7, R2, RZ, P1 ;  /* 0x000000ff02077207 */ /* 0x000fe40000800000 */
[----:B0-----:R-:W-:-:S03]  /*6b50*/  LOP3.LUT R9, R12, R3, RZ, 0x3c, !PT ;  /* 0x000000030c097212 */ /* 0x001fc600078e3cff */
[----:B------:R-:W-:Y:S01]  /*6b60*/  IMAD R11, R7, 0x8, R0 ;  /* 0x00000008070b7824 */ /* 0x000fe200078e0200 */
[----:B------:R-:W-:Y:S01]  /*6b70*/  SHF.L.U32 R6, R9, 0x1f, RZ ;  /* 0x0000001f09067819 */ /* 0x000fe200000006ff */
[----:B-1----:R-:W-:Y:S06]  /*6b80*/  @!P0 BRA `(.L_x_128) ;  /* 0x0000000400f48947 */ /* 0x002fec0003800000 */
.L_x_154:
[----:B------:R-:W1:Y:S01]  /*6b90*/  SYNCS.PHASECHK.TRANS64.TRYWAIT P0, [R11+URZ], R6 ;  /* 0x000000060b0075a7 */ /* 0x000e62000800017f */
[----:B------:R-:W-:-:S05]  /*6ba0*/  VIADD R2, R7, 0x1 ;  /* 0x0000000107027836 */ /* 0x000fca0000000000 */
[----:B------:R-:W-:-:S04]  /*6bb0*/  ISETP.NE.AND P1, PT, R2, 0x11, PT ;  /* 0x000000110200780c */ /* 0x000fc80003f25270 */
[----:B------:R-:W-:Y:S02]  /*6bc0*/  SEL R4, RZ, 0x1, P1 ;  /* 0x00000001ff047807 */ /* 0x000fe40000800000 */
[----:B------:R-:W-:Y:S02]  /*6bd0*/  SEL R3, R2, RZ, P1 ;  /* 0x000000ff02037207 */ /* 0x000fe40000800000 */
[----:B------:R-:W-:Y:S01]  /*6be0*/  LOP3.LUT R4, R9, R4, RZ, 0x3c, !PT ;  /* 0x0000000409047212 */ /* 0x000fe200078e3cff */
[----:B-1----:R-:W-:Y:S06]  /*6bf0*/  @!P0 BRA `(.L_x_129) ;  /* 0x0000000400ec8947 */ /* 0x002fec0003800000 */
.L_x_155:
[----:B------:R-:W-:Y:S01]  /*6c00*/  IMAD R3, R3, 0x8, R0 ;  /* 0x0000000803037824 */ /* 0x000fe200078e0200 */
[----:B------:R-:W-:-:S07]  /*6c10*/  SHF.L.U32 R0, R4, 0x1f, RZ ;  /* 0x0000001f04007819 */ /* 0x000fce00000006ff */
.L_x_130:
[----:B--2---:R2:W3:Y:S02]  /*6c20*/  SYNCS.PHASECHK.TRANS64.TRYWAIT P0, [R3+URZ], R0 ;  /* 0x00000000030075a7 */ /* 0x0044e4000800017f */
[----:B---3--:R-:W-:Y:S05]  /*6c30*/  @!P0 NANOSLEEP.SYNCS 0x989680 ;  /* 0x009896800000895d */ /* 0x008fea0003900000 */
[----:B------:R-:W3:Y:S02]  /*6c40*/  @!P0 SYNCS.PHASECHK.TRANS64 P0, [R3+URZ], R0 ;  /* 0x00000000030085a7 */ /* 0x000ee4000800007f */
[----:B---3--:R-:W-:Y:S05]  /*6c50*/  @!P0 BRA `(.L_x_130) ;  /* 0xfffffffc00f08947 */ /* 0x008fea000383ffff */
.L_x_112:
[----:B------:R-:W-:Y:S05]  /*6c60*/  BSYNC B0 ;  /* 0x0000000000007941 */ /* 0x000fea0003800000 */
.L_x_111:
[----:B------:R-:W-:Y:S05]  /*6c70*/  EXIT ;  /* 0x000000000000794d */ /* 0x000fea0003800000 */
.L_x_20:
[----:B0-----:R-:W-:-:S04]  /*6c80*/  IMAD.U32 R23, RZ, RZ, UR13 ;  /* 0x0000000dff177e24 */ /* 0x001fc8000f8e00ff */
[----:B------:R0:W1:Y:S03]  /*6c90*/  SYNCS.PHASECHK.TRANS64.TRYWAIT P0, [R23+URZ+-0x8], R22 ;  /* 0xfffff816170075a7 */ /* 0x000066000800017f */
[----:B-1----:R-:W-:Y:S05]  /*6ca0*/  @!P0 NANOSLEEP.SYNCS 0x989680 ;  /* 0x009896800000895d */ /* 0x002fea0003900000 */
[----:B------:R-:W1:Y:S02]  /*6cb0*/  @!P0 SYNCS.PHASECHK.TRANS64 P0, [R23+URZ+-0x8], R22 ;  /* 0xfffff816170085a7 */ /* 0x000e64000800007f */
[----:B-1----:R-:W-:Y:S05]  /*6cc0*/  @!P0 BRA `(.L_x_20) ;  /* 0xfffffffc00ec8947 */ /* 0x002fea000383ffff */
[----:B------:R-:W-:Y:S05]  /*6cd0*/  BRA `(.L_x_131) ;  /* 0xffffffac002c7947 */ /* 0x000fea000383ffff */
.L_x_25:
[----:B-1----:R-:W-:-:S04]  /*6ce0*/  IMAD.U32 R111, RZ, RZ, UR8 ;  /* 0x00000008ff6f7e24 */ /* 0x002fc8000f8e00ff */
[----:B------:R1:W4:Y:S03]  /*6cf0*/  SYNCS.PHASECHK.TRANS64.TRYWAIT P0, [R111+URZ], R70 ;  /* 0x000000466f0075a7 */ /* 0x000326000800017f */
[----:B----4-:R-:W-:Y:S05]  /*6d00*/  @!P0 NANOSLEEP.SYNCS 0x989680 ;  /* 0x009896800000895d */ /* 0x010fea0003900000 */
[----:B------:R-:W4:Y:S02]  /*6d10*/  @!P0 SYNCS.PHASECHK.TRANS64 P0, [R111+URZ], R70 ;  /* 0x000000466f0085a7 */ /* 0x000f24000800007f */
[----:B----4-:R-:W-:Y:S05]  /*6d20*/  @!P0 BRA `(.L_x_25) ;  /* 0xfffffffc00ec8947 */ /* 0x010fea000383ffff */
[----:B------:R-:W-:Y:S05]  /*6d30*/  BRA `(.L_x_24) ;  /* 0xffffffb000247947 */ /* 0x000fea000383ffff */
.L_x_31:
[----:B0-----:R-:W-:-:S04]  /*6d40*/  IMAD.U32 R25, RZ, RZ, UR13 ;  /* 0x0000000dff197e24 */ /* 0x001fc8000f8e00ff */
[----:B------:R0:W1:Y:S03]  /*6d50*/  SYNCS.PHASECHK.TRANS64.TRYWAIT P0, [R25+URZ+0x8], R22 ;  /* 0x00000816190075a7 */ /* 0x000066000800017f */
[----:B-1----:R-:W-:Y:S05]  /*6d60*/  @!P0 NANOSLEEP.SYNCS 0x989680 ;  /* 0x009896800000895d */ /* 0x002fea0003900000 */
[----:B------:R-:W1:Y:S02]  /*6d70*/  @!P0 SYNCS.PHASECHK.TRANS64 P0, [R25+URZ+0x8], R22 ;  /* 0x00000816190085a7 */ /* 0x000e64000800007f */
[----:B-1----:R-:W-:Y:S05]  /*6d80*/  @!P0 BRA `(.L_x_31) ;  /* 0xfffffffc00ec8947 */ /* 0x002fea000383ffff */
[----:B------:R-:W-:Y:S05]  /*6d90*/  BRA `(.L_x_132) ;  /* 0xffffffb800247947 */ /* 0x000fea000383ffff */
.L_x_98:
[----:B------:R-:W-:Y:S01]  /*6da0*/  BSSY B1, `(.L_x_133) ;  /* 0x0000006000017945 */ /* 0x000fe20003800000 */
[----:B------:R-:W-:-:S07]  /*6db0*/  IMAD.MOV.U32 R10, RZ, RZ, -0x1 ;  /* 0xffffffffff0a7424 */ /* 0x000fce00078e00ff */
[----:B------:R-:W-:Y:S05]  /*6dc0*/  WARPSYNC.COLLECTIVE R10, `(.L_x_134) ;  /* 0x000000000a0c7348 */ /* 0x000fea0003c00000 */
[----:B------:R-:W-:Y:S02]  /*6dd0*/  ELECT P1, UR62, PT ;  /* 0x00000000003e782f */ /* 0x000fe40003820000 */
[----:B------:R-:W-:Y:S01]  /*6de0*/  MOV R10, UR62 ;  /* 0x0000003e000a7c02 */ /* 0x000fe20008000f00 */
[----:B------:R-:W-:Y:S10]  /*6df0*/  ENDCOLLECTIVE ;  /* 0x000000000000791b */ /* 0x000ff40003800000 */
.L_x_134:
[----:B------:R-:W-:Y:S05]  /*6e00*/  BSYNC B1 ;  /* 0x0000000000017941 */ /* 0x000fea0003800000 */
.L_x_133:
[----:B------:R-:W-:Y:S05]  /*6e10*/  BRA `(.L_x_135) ;  /* 0xffffffe800087947 */ /* 0x000fea000383ffff */
.L_x_101:
[----:B0-----:R0:W1:Y:S02]  /*6e20*/  SYNCS.PHASECHK.TRANS64.TRYWAIT P1, [R19+URZ+0x88], R10 ;  /* 0x0000880a130075a7 */ /* 0x001064000802017f */
[----:B-1----:R-:W-:Y:S05]  /*6e30*/  @!P1 NANOSLEEP.SYNCS 0x989680 ;  /* 0x009896800000995d */ /* 0x002fea0003900000 */
[----:B------:R-:W1:Y:S02]  /*6e40*/  @!P1 SYNCS.PHASECHK.TRANS64 P1, [R19+URZ+0x88], R10 ;  /* 0x0000880a130095a7 */ /* 0x000e64000802007f */
[----:B-1----:R-:W-:Y:S05]  /*6e50*/  @!P1 BRA `(.L_x_101) ;  /* 0xfffffffc00f09947 */ /* 0x002fea000383ffff */
[----:B------:R-:W-:Y:S05]  /*6e60*/  BRA `(.L_x_136) ;  /* 0xffffffe800447947 */ /* 0x000fea000383ffff */
.L_x_110:
[----:B------:R-:W-:Y:S01]  /*6e70*/  BSSY B0, `(.L_x_137) ;  /* 0x0000006000007945 */ /* 0x000fe20003800000 */
[----:B------:R-:W-:-:S07]  /*6e80*/  IMAD.MOV.U32 R10, RZ, RZ, -0x1 ;  /* 0xffffffffff0a7424 */ /* 0x000fce00078e00ff */
[----:B------:R-:W-:Y:S05]  /*6e90*/  WARPSYNC.COLLECTIVE R10, `(.L_x_138) ;  /* 0x000000000a0c7348 */ /* 0x000fea0003c00000 */
[----:B------:R-:W-:Y:S02]  /*6ea0*/  ELECT P1, UR62, PT ;  /* 0x00000000003e782f */ /* 0x000fe40003820000 */
[----:B------:R-:W-:Y:S01]  /*6eb0*/  MOV R10, UR62 ;  /* 0x0000003e000a7c02 */ /* 0x000fe20008000f00 */
[----:B------:R-:W-:Y:S10]  /*6ec0*/  ENDCOLLECTIVE ;  /* 0x000000000000791b */ /* 0x000ff40003800000 */
.L_x_138:
[----:B------:R-:W-:Y:S05]  /*6ed0*/  BSYNC B0 ;  /* 0x0000000000007941 */ /* 0x000fea0003800000 */
.L_x_137:
[----:B------:R-:W-:Y:S01]  /*6ee0*/  PLOP3.LUT P0, PT, P1, PT, PT, 0x80, 0x0 ;  /* 0x000000000000781c */ /* 0x000fe20000f0f070 */
[----:B------:R-:W-:-:S12]  /*6ef0*/  BRA `(.L_x_139) ;  /* 0xfffffff000d87947 */ /* 0x000fd8000383ffff */
.L_x_114:
[----:B0-----:R0:W1:Y:S02]  /*6f00*/  SYNCS.PHASECHK.TRANS64.TRYWAIT P0, [R5+URZ], R2 ;  /* 0x00000002050075a7 */ /* 0x001064000800017f */
[----:B-1----:R-:W-:Y:S05]  /*6f10*/  @!P0 NANOSLEEP.SYNCS 0x989680 ;  /* 0x009896800000895d */ /* 0x002fea0003900000 */
[----:B------:R-:W1:Y:S02]  /*6f20*/  @!P0 SYNCS.PHASECHK.TRANS64 P0, [R5+URZ], R2 ;  /* 0x00000002050085a7 */ /* 0x000e64000800007f */
[----:B-1----:R-:W-:Y:S05]  /*6f30*/  @!P0 BRA `(.L_x_114) ;  /* 0xfffffffc00f08947 */ /* 0x002fea000383ffff */
[----:B------:R-:W-:Y:S05]  /*6f40*/  BRA `(.L_x_140) ;  /* 0xfffffff400187947 */ /* 0x000fea000383ffff */
.L_x_115:
[----:B0-----:R0:W1:Y:S02]  /*6f50*/  SYNCS.PHASECHK.TRANS64.TRYWAIT P0, [R7+URZ], R4 ;  /* 0x00000004070075a7 */ /* 0x001064000800017f */
[----:B-1----:R-:W-:Y:S05]  /*6f60*/  @!P0 NANOSLEEP.SYNCS 0x989680 ;  /* 0x009896800000895d */ /* 0x002fea0003900000 */
[----:B------:R-:W1:Y:S02]  /*6f70*/  @!P0 SYNCS.PHASECHK.TRANS64 P0, [R7+URZ], R4 ;  /* 0x00000004070085a7 */ /* 0x000e64000800007f */
[----:B-1----:R-:W-:Y:S05]  /*6f80*/  @!P0 BRA `(.L_x_115) ;  /* 0xfffffffc00f08947 */ /* 0x002fea000383ffff */
[----:B------:R-:W-:Y:S05]  /*6f90*/  BRA `(.L_x_141) ;  /* 0xfffffff400287947 */ /* 0x000fea000383ffff */
.L_x_116:
[----:B0-----:R0:W1:Y:S02]  /*6fa0*/  SYNCS.PHASECHK.TRANS64.TRYWAIT P0, [R6+URZ], R5 ;  /* 0x00000005060075a7 */ /* 0x001064000800017f */
[----:B-1----:R-:W-:Y:S05]  /*6fb0*/  @!P0 NANOSLEEP.SYNCS 0x989680 ;  /* 0x009896800000895d */ /* 0x002fea0003900000 */
[----:B------:R-:W1:Y:S02]  /*6fc0*/  @!P0 SYNCS.PHASECHK.TRANS64 P0, [R6+URZ], R5 ;  /* 0x00000005060085a7 */ /* 0x000e64000800007f */
[----:B-1----:R-:W-:Y:S05]  /*6fd0*/  @!P0 BRA `(.L_x_116) ;  /* 0xfffffffc00f08947 */ /* 0x002fea000383ffff */
[----:B------:R-:W-:Y:S05]  /*6fe0*/  BRA `(.L_x_142) ;  /* 0xfffffff400387947 */ /* 0x000fea000383ffff */
.L_x_117:
[----:B0-----:R0:W1:Y:S02]  /*6ff0*/  SYNCS.PHASECHK.TRANS64.TRYWAIT P0, [R9+URZ], R4 ;  /* 0x00000004090075a7 */ /* 0x001064000800017f */
[----:B-1----:R-:W-:Y:S05]  /*7000*/  @!P0 NANOSLEEP.SYNCS 0x989680 ;  /* 0x009896800000895d */ /* 0x002fea0003900000 */
[----:B------:R-:W1:Y:S02]  /*7010*/  @!P0 SYNCS.PHASECHK.TRANS64 P0, [R9+URZ], R4 ;  /* 0x00000004090085a7 */ /* 0x000e64000800007f */
[----:B-1----:R-:W-:Y:S05]  /*7020*/  @!P0 BRA `(.L_x_117) ;  /* 0xfffffffc00f08947 */ /* 0x002fea000383ffff */
[----:B------:R-:W-:Y:S05]  /*7030*/  BRA `(.L_x_143) ;  /* 0xfffffff400487947 */ /* 0x000fea000383ffff */
.L_x_118:
[----:B0-----:R0:W1:Y:S02]  /*7040*/  SYNCS.PHASECHK.TRANS64.TRYWAIT P0, [R6+URZ], R5 ;  /* 0x00000005060075a7 */ /* 0x001064000800017f */
[----:B-1----:R-:W-:Y:S05]  /*7050*/  @!P0 NANOSLEEP.SYNCS 0x989680 ;  /* 0x009896800000895d */ /* 0x002fea0003900000 */
[----:B------:R-:W1:Y:S02]  /*7060*/  @!P0 SYNCS.PHASECHK.TRANS64 P0, [R6+URZ], R5 ;  /* 0x00000005060085a7 */ /* 0x000e64000800007f */
[----:B-1----:R-:W-:Y:S05]  /*7070*/  @!P0 BRA `(.L_x_118) ;  /* 0xfffffffc00f08947 */ /* 0x002fea000383ffff */
[----:B------:R-:W-:Y:S05]  /*7080*/  BRA `(.L_x_144) ;  /* 0xfffffff400587947 */ /* 0x000fea000383ffff */
.L_x_119:
[----:B0-----:R0:W1:Y:S02]  /*7090*/  SYNCS.PHASECHK.TRANS64.TRYWAIT P0, [R9+URZ], R4 ;  /* 0x00000004090075a7 */ /* 0x001064000800017f */
[----:B-1----:R-:W-:Y:S05]  /*70a0*/  @!P0 NANOSLEEP.SYNCS 0x989680 ;  /* 0x009896800000895d */ /* 0x002fea0003900000 */
[----:B------:R-:W1:Y:S02]  /*70b0*/  @!P0 SYNCS.PHASECHK.TRANS64 P0, [R9+URZ], R4 ;  /* 0x00000004090085a7 */ /* 0x000e64000800007f */
[----:B-1----:R-:W-:Y:S05]  /*70c0*/  @!P0 BRA `(.L_x_119) ;  /* 0xfffffffc00f08947 */ /* 0x002fea000383ffff */
[----:B------:R-:W-:Y:S05]  /*70d0*/  BRA `(.L_x_145) ;  /* 0xfffffff400687947 */ /* 0x000fea000383ffff */
.L_x_120:
[----:B0-----:R0:W1:Y:S02]  /*70e0*/  SYNCS.PHASECHK.TRANS64.TRYWAIT P0, [R6+URZ], R5 ;  /* 0x00000005060075a7 */ /* 0x001064000800017f */
[----:B-1----:R-:W-:Y:S05]  /*70f0*/  @!P0 NANOSLEEP.SYNCS 0x989680 ;  /* 0x009896800000895d */ /* 0x002fea0003900000 */
[----:B------:R-:W1:Y:S02]  /*7100*/  @!P0 SYNCS.PHASECHK.TRANS64 P0, [R6+URZ], R5 ;  /* 0x00000005060085a7 */ /* 0x000e64000800007f */
[----:B-1----:R-:W-:Y:S05]  /*7110*/  @!P0 BRA `(.L_x_120) ;  /* 0xfffffffc00f08947 */ /* 0x002fea000383ffff */
[----:B------:R-:W-:Y:S05]  /*7120*/  BRA `(.L_x_146) ;  /* 0xfffffff400787947 */ /* 0x000fea000383ffff */
.L_x_121:
[----:B0-----:R0:W1:Y:S02]  /*7130*/  SYNCS.PHASECHK.TRANS64.TRYWAIT P0, [R9+URZ], R4 ;  /* 0x00000004090075a7 */ /* 0x001064000800017f */
[----:B-1----:R-:W-:Y:S05]  /*7140*/  @!P0 NANOSLEEP.SYNCS 0x989680 ;  /* 0x009896800000895d */ /* 0x002fea0003900000 */
[----:B------:R-:W1:Y:S02]  /*7150*/  @!P0 SYNCS.PHASECHK.TRANS64 P0, [R9+URZ], R4 ;  /* 0x00000004090085a7 */ /* 0x000e64000800007f */
[----:B-1----:R-:W-:Y:S05]  /*7160*/  @!P0 BRA `(.L_x_121) ;  /* 0xfffffffc00f08947 */ /* 0x002fea000383ffff */
[----:B------:R-:W-:Y:S05]  /*7170*/  BRA `(.L_x_147) ;  /* 0xfffffff400887947 */ /* 0x000fea000383ffff */
.L_x_122:
[----:B0-----:R0:W1:Y:S02]  /*7180*/  SYNCS.PHASECHK.TRANS64.TRYWAIT P0, [R6+URZ], R5 ;  /* 0x00000005060075a7 */ /* 0x001064000800017f */
[----:B-1----:R-:W-:Y:S05]  /*7190*/  @!P0 NANOSLEEP.SYNCS 0x989680 ;  /* 0x009896800000895d */ /* 0x002fea0003900000 */
[----:B------:R-:W1:Y:S02]  /*71a0*/  @!P0 SYNCS.PHASECHK.TRANS64 P0, [R6+URZ], R5 ;  /* 0x00000005060085a7 */ /* 0x000e64000800007f */
[----:B-1----:R-:W-:Y:S05]  /*71b0*/  @!P0 BRA `(.L_x_122) ;  /* 0xfffffffc00f08947 */ /* 0x002fea000383ffff */
[----:B------:R-:W-:Y:S05]  /*71c0*/  BRA `(.L_x_148) ;  /* 0xfffffff400987947 */ /* 0x000fea000383ffff */
.L_x_123:
[----:B0-----:R0:W1:Y:S02]  /*71d0*/  SYNCS.PHASECHK.TRANS64.TRYWAIT P0, [R9+URZ], R4 ;  /* 0x00000004090075a7 */ /* 0x001064000800017f */
[----:B-1----:R-:W-:Y:S05]  /*71e0*/  @!P0 NANOSLEEP.SYNCS 0x989680 ;  /* 0x009896800000895d */ /* 0x002fea0003900000 */
[----:B------:R-:W1:Y:S02]  /*71f0*/  @!P0 SYNCS.PHASECHK.TRANS64 P0, [R9+URZ], R4 ;  /* 0x00000004090085a7 */ /* 0x000e64000800007f */
[----:B-1----:R-:W-:Y:S05]  /*7200*/  @!P0 BRA `(.L_x_123) ;  /* 0xfffffffc00f08947 */ /* 0x002fea000383ffff */
[----:B------:R-:W-:Y:S05]  /*7210*/  BRA `(.L_x_149) ;  /* 0xfffffff400a87947 */ /* 0x000fea000383ffff */
.L_x_124:
[----:B0-----:R0:W1:Y:S02]  /*7220*/  SYNCS.PHASECHK.TRANS64.TRYWAIT P0, [R6+URZ], R5 ;  /* 0x00000005060075a7 */ /* 0x001064000800017f */
[----:B-1----:R-:W-:Y:S05]  /*7230*/  @!P0 NANOSLEEP.SYNCS 0x989680 ;  /* 0x009896800000895d */ /* 0x002fea0003900000 */
[----:B------:R-:W1:Y:S02]  /*7240*/  @!P0 SYNCS.PHASECHK.TRANS64 P0, [R6+URZ], R5 ;  /* 0x00000005060085a7 */ /* 0x000e64000800007f */
[----:B-1----:R-:W-:Y:S05]  /*7250*/  @!P0 BRA `(.L_x_124) ;  /* 0xfffffffc00f08947 */ /* 0x002fea000383ffff */
[----:B------:R-:W-:Y:S05]  /*7260*/  BRA `(.L_x_150) ;  /* 0xfffffff400b87947 */ /* 0x000fea000383ffff */
.L_x_125:
[----:B0-----:R0:W1:Y:S02]  /*7270*/  SYNCS.PHASECHK.TRANS64.TRYWAIT P0, [R9+URZ], R4 ;  /* 0x00000004090075a7 */ /* 0x001064000800017f */
[----:B-1----:R-:W-:Y:S05]  /*7280*/  @!P0 NANOSLEEP.SYNCS 0x989680 ;  /* 0x009896800000895d */ /* 0x002fea0003900000 */
[----:B------:R-:W1:Y:S02]  /*7290*/  @!P0 SYNCS.PHASECHK.TRANS64 P0, [R9+URZ], R4 ;  /* 0x00000004090085a7 */ /* 0x000e64000800007f */
[----:B-1----:R-:W-:Y:S05]  /*72a0*/  @!P0 BRA `(.L_x_125) ;  /* 0xfffffffc00f08947 */ /* 0x002fea000383ffff */
[----:B------:R-:W-:Y:S05]  /*72b0*/  BRA `(.L_x_151) ;  /* 0xfffffff400c87947 */ /* 0x000fea000383ffff */
.L_x_126:
[----:B0-----:R0:W1:Y:S02]  /*72c0*/  SYNCS.PHASECHK.TRANS64.TRYWAIT P0, [R6+URZ], R5 ;  /* 0x00000005060075a7 */ /* 0x001064000800017f */
[----:B-1----:R-:W-:Y:S05]  /*72d0*/  @!P0 NANOSLEEP.SYNCS 0x989680 ;  /* 0x009896800000895d */ /* 0x002fea0003900000 */
[----:B------:R-:W1:Y:S02]  /*72e0*/  @!P0 SYNCS.PHASECHK.TRANS64 P0, [R6+URZ], R5 ;  /* 0x00000005060085a7 */ /* 0x000e64000800007f */
[----:B-1----:R-:W-:Y:S05]  /*72f0*/  @!P0 BRA `(.L_x_126) ;  /* 0xfffffffc00f08947 */ /* 0x002fea000383ffff */
[----:B------:R-:W-:Y:S05]  /*7300*/  BRA `(.L_x_152) ;  /* 0xfffffff400d87947 */ /* 0x000fea000383ffff */
.L_x_127:
[----:B0-----:R0:W1:Y:S02]  /*7310*/  SYNCS.PHASECHK.TRANS64.TRYWAIT P0, [R9+URZ], R4 ;  /* 0x00000004090075a7 */ /* 0x001064000800017f */
[----:B-1----:R-:W-:Y:S05]  /*7320*/  @!P0 NANOSLEEP.SYNCS 0x989680 ;  /* 0x009896800000895d */ /* 0x002fea0003900000 */
[----:B------:R-:W1:Y:S02]  /*7330*/  @!P0 SYNCS.PHASECHK.TRANS64 P0, [R9+URZ], R4 ;  /* 0x00000004090085a7 */ /* 0x000e64000800007f */
[----:B-1----:R-:W-:Y:S05]  /*7340*/  @!P0 BRA `(.L_x_127) ;  /* 0xfffffffc00f08947 */ /* 0x002fea000383ffff */
[----:B------:R-:W-:Y:S05]  /*7350*/  BRA `(.L_x_153) ;  /* 0xfffffff400e87947 */ /* 0x000fea000383ffff */
.L_x_128:
[----:B0-----:R0:W1:Y:S02]  /*7360*/  SYNCS.PHASECHK.TRANS64.TRYWAIT P0, [R8+URZ], R5 ;  /* 0x00000005080075a7 */ /* 0x001064000800017f */
[----:B-1----:R-:W-:Y:S05]  /*7370*/  @!P0 NANOSLEEP.SYNCS 0x989680 ;  /* 0x009896800000895d */ /* 0x002fea0003900000 */
[----:B------:R-:W1:Y:S02]  /*7380*/  @!P0 SYNCS.PHASECHK.TRANS64 P0, [R8+URZ], R5 ;  /* 0x00000005080085a7 */ /* 0x000e64000800007f */
[----:B-1----:R-:W-:Y:S05]  /*7390*/  @!P0 BRA `(.L_x_128) ;  /* 0xfffffffc00f08947 */ /* 0x002fea000383ffff */
[----:B------:R-:W-:Y:S05]  /*73a0*/  BRA `(.L_x_154) ;  /* 0xfffffff400f87947 */ /* 0x000fea000383ffff */
.L_x_129:
[----:B-1----:R1:W2:Y:S02]  /*73b0*/  SYNCS.PHASECHK.TRANS64.TRYWAIT P0, [R11+URZ], R6 ;  /* 0x000000060b0075a7 */ /* 0x0022a4000800017f */
[----:B--2---:R-:W-:Y:S05]  /*73c0*/  @!P0 NANOSLEEP.SYNCS 0x989680 ;  /* 0x009896800000895d */ /* 0x004fea0003900000 */
[----:B------:R-:W2:Y:S02]  /*73d0*/  @!P0 SYNCS.PHASECHK.TRANS64 P0, [R11+URZ], R6 ;  /* 0x000000060b0085a7 */ /* 0x000ea4000800007f */
[----:B--2---:R-:W-:Y:S05]  /*73e0*/  @!P0 BRA `(.L_x_129) ;  /* 0xfffffffc00f08947 */ /* 0x004fea000383ffff */
[----:B------:R-:W-:Y:S05]  /*73f0*/  BRA `(.L_x_155) ;  /* 0xfffffff800007947 */ /* 0x000fea000383ffff */
.L_x_156:
[----:B------:R-:W-:-:S00]  /*7400*/  BRA `(.L_x_156) ;  /* 0xfffffffc00fc7947 */ /* 0x000fc0000383ffff */
[----:B------:R-:W-:-:S00]  /*7410*/  NOP ;  /* 0x0000000000007918 */ /* 0x000fc00000000000 */
        /* <DEDUP_REMOVED lines=14> */
.L_x_157:


//--------------------- .nv.shared._ZN7cutlass13device_kernelINS_4gemm6kernel13GemmUniversalIN4cute5tupleIJiiiiEEENS1_10collective13CollectiveMmaINS1_43MainloopSm90TmaGmmaWarpSpecializedSparseFP8ILi17ENS5_IJNS4_1CILi2EEENSA_ILi1EEESC_EEENS1_32KernelTmaWarpSpecializedPingpongEEENS5_IJNSA_ILi64EEESG_NSA_ILi128EEEEEENS_12float_e4m3_tENS5_IJNS4_6LayoutINS5_IJiNS5_IJSB_iEEEiEEENS5_IJlNS5_IJSC_SB_EEElEEEEENSK_INS5_IJNS5_IJSG_iEEENS5_IJSH_iEEEiEEENS5_IJNS5_IJSH_NSA_ILi8192EEEEEENS5_IJSC_lEEElEEEEEEEESJ_NS5_IJlSC_lEEENS4_8TiledMMAINS4_8MMA_AtomIJNS4_4SM904GMMA6SPARSE31GMMA_64x64x64_F32E4M3E4M3_SS_TNILNS13_7ScaleInE1ELS16_1ELNS13_9SparseSelE0EEEEEENSK_INS5_IJSC_SC_SC_EEENS5_IJNSA_ILi0EEES1B_S1B_EEEEENS5_IJNS4_10UnderscoreES1E_S1E_EEEEENS4_13SM90_TMA_LOADENS4_14ComposedLayoutINS4_7SwizzleILi2ELi4ELi3EEENS4_25smem_sparse_ptr_flag_bitsILi2ELi8EEENSK_INS5_IJNS5_IJSC_NSA_ILi8EEEEEENS5_IJSB_SG_EEEEEENS5_IJNS5_IJS1B_SH_EEESN_EEEEEEEvNS4_8identityENS4_23SM90_TMA_LOAD_MULTICASTENS1I_INS1J_ILi3ELi4ELi3EEENS4_18smem_ptr_flag_bitsILi8EEENSK_INS5_IJS1N_SH_EEENS5_IJSH_SC_EEEEEEEvS1V_EENS_8epilogue10collective6detail29Sm90TmaWarpSpecializedAdapterINS26_15DefaultEpilogueIfNS5_IJSC_llEEES2A_NS25_6thread17LinearCombinationIfLi1EffLNS2B_9ScaleType4KindE0ELNS_15FloatRoundStyleE2EfEENS1_15EpilogueDefaultEEEEEvvEEEEvNT_6ParamsE --------------------------
	.section	.nv.shared._ZN7cutlass13device_kernelINS_4gemm6kernel13GemmUniversalIN4cute5tupleIJiiiiEEENS1_10collective13CollectiveMmaINS1_43MainloopSm90TmaGmmaWarpSpecializedSparseFP8ILi17ENS5_IJNS4_1CILi2EEENSA_ILi1EEESC_EEENS1_32KernelTmaWarpSpecializedPingpongEEENS5_IJNSA_ILi64EEESG_NSA_ILi128EEEEEENS_12float_e4m3_tENS5_IJNS4_6LayoutINS5_IJiNS5_IJSB_iEEEiEEENS5_IJlNS5_IJSC_SB_EEElEEEEENSK_INS5_IJNS5_IJSG_iEEENS5_IJSH_iEEEiEEENS5_IJNS5_IJSH_NSA_ILi8192EEEEEENS5_IJSC_lEEElEEEEEEEESJ_NS5_IJlSC_lEEENS4_8TiledMMAINS4_8MMA_AtomIJNS4_4SM904GMMA6SPARSE31GMMA_64x64x64_F32E4M3E4M3_SS_TNILNS13_7ScaleInE1ELS16_1ELNS13_9SparseSelE0EEEEEENSK_INS5_IJSC_SC_SC_EEENS5_IJNSA_ILi0EEES1B_S1B_EEEEENS5_IJNS4_10UnderscoreES1E_S1E_EEEEENS4_13SM90_TMA_LOADENS4_14ComposedLayoutINS4_7SwizzleILi2ELi4ELi3EEENS4_25smem_sparse_ptr_flag_bitsILi2ELi8EEENSK_INS5_IJNS5_IJSC_NSA_ILi8EEEEEENS5_IJSB_SG_EEEEEENS5_IJNS5_IJS1B_SH_EEESN_EEEEEEEvNS4_8identityENS4_23SM90_TMA_LOAD_MULTICASTENS1I_INS1J_ILi3ELi4ELi3EEENS4_18smem_ptr_flag_bitsILi8EEENSK_INS5_IJS1N_SH_EEENS5_IJSH_SC_EEEEEEEvS1V_EENS_8epilogue10collective6detail29Sm90TmaWarpSpecializedAdapterINS26_15DefaultEpilogueIfNS5_IJSC_llEEES2A_NS25_6thread17LinearCombinationIfLi1EffLNS2B_9ScaleType4KindE0ELNS_15FloatRoundStyleE2EfEENS1_15EpilogueDefaultEEEEEvvEEEEvNT_6ParamsE,"aw",@nobits
	.sectionflags	@""
	.align	16
	.zero		1024


//--------------------- .nv.shared.reserved.0     --------------------------
	.section	.nv.shared.reserved.0,"aw",@nobits
	.weak		__nv_reservedSMEM_offset_0_alias
	.size		__nv_reservedSMEM_offset_0_alias, 0, 0
	.other		__nv_reservedSMEM_offset_0_alias,@"STO_CUDA_RESERVED_SHARED STV_DEFAULT"
__nv_reservedSMEM_offset_0_alias:
	.zero		0


//--------------------- .nv.global                --------------------------
	.section	.nv.global,"aw",@nobits
.nv.global:
	.type		_ZN39_INTERNAL_700cf96c_4_k_cu_a05c62ac_26214cute1_E,@object
	.size		_ZN39_INTERNAL_700cf96c_4_k_cu_a05c62ac_26214cute1_E,(_ZN39_INTERNAL_700cf96c_4_k_cu_a05c62ac_26214cuda3std3__45__cpo6cbeginE - _ZN39_INTERNAL_700cf96c_4_k_cu_a05c62ac_26214cute1_E)
_ZN39_INTERNAL_700cf96c_4_k_cu_a05c62ac_26214cute1_E:
	.zero		1
	.type		_ZN39_INTERNAL_700cf96c_4_k_cu_a05c62ac_26214cuda3std3__45__cpo6cbeginE,@object
	.size		_ZN39_INTERNAL_700cf96c_4_k_cu_a05c62ac_26214cuda3std3__45__cpo6cbeginE,(_ZN39_INTERNAL_700cf96c_4_k_cu_a05c62ac_26214cuda3std3__48in_placeE - _ZN39_INTERNAL_700cf96c_4_k_cu_a05c62ac_26214cuda3std3__45__cpo6cbeginE)
_ZN39_INTERNAL_700cf96c_4_k_cu_a05c62ac_26214cuda3std3__45__cpo6cbeginE:
	.zero		1
	.type		_ZN39_INTERNAL_700cf96c_4_k_cu_a05c62ac_26214cuda3std3__48in_placeE,@object
	.size		_ZN39_INTERNAL_700cf96c_4_k_cu_a05c62ac_26214cuda3std3__48in_placeE,(_ZN39_INTERNAL_700cf96c_4_k_cu_a05c62ac_26214cuda3std6ranges3__45__cpo9iter_moveE - _ZN39_INTERNAL_700cf96c_4_k_cu_a05c62ac_26214cuda3std3__48in_placeE)
_ZN39_INTERNAL_700cf96c_4_k_cu_a05c62ac_26214cuda3std3__48in_placeE:
	.zero		1
	.type		_ZN39_INTERNAL_700cf96c_4_k_cu_a05c62ac_26214cuda3std6ranges3__45__cpo9iter_moveE,@object
	.size		_ZN39_INTERNAL_700cf96c_4_k_cu_a05c62ac_26214cuda3std6ranges3__45__cpo9iter_moveE,(_ZN39_INTERNAL_700cf96c_4_k_cu_a05c62ac_26214cuda3std3__45__cpo5beginE - _ZN39_INTERNAL_700cf96c_4_k_cu_a05c62ac_26214cuda3std6ranges3__45__cpo9iter_moveE)
_ZN39_INTERNAL_700cf96c_4_k_cu_a05c62ac_26214cuda3std6ranges3__45__cpo9iter_moveE:
	.zero		1
	.type		_ZN39_INTERNAL_700cf96c_4_k_cu_a05c62ac_26214cuda3std3__45__cpo5beginE,@object
	.size		_ZN39_INTERNAL_700cf96c_4_k_cu_a05c62ac_26214cuda3std3__45__cpo5beginE,(_ZN39_INTERNAL_700cf96c_4_k_cu_a05c62ac_26214cuda3std3__441_GLOBAL__N__700cf96c_4_k_cu_a05c62ac_26216ignoreE - _ZN39_INTERNAL_700cf96c_4_k_cu_a05c62ac_26214cuda3std3__45__cpo5beginE)
_ZN39_INTERNAL_700cf96c_4_k_cu_a05c62ac_26214cuda3std3__45__cpo5beginE:
	.zero		1
	.type		_ZN39_INTERNAL_700cf96c_4_k_cu_a05c62ac_26214cuda3std3__441_GLOBAL__N__700cf96c_4_k_cu_a05c62ac_26216ignoreE,@object
	.size		_ZN39_INTERNAL_700cf96c_4_k_cu_a05c62ac_26214cuda3std3__441_GLOBAL__N__700cf96c_4_k_cu_a05c62ac_26216ignoreE,(_ZN39_INTERNAL_700cf96c_4_k_cu_a05c62ac_26214cute7productE - _ZN39_INTERNAL_700cf96c_4_k_cu_a05c62ac_26214cuda3std3__441_GLOBAL__N__700cf96c_4_k_cu_a05c62ac_26216ignoreE)
_ZN39_INTERNAL_700cf96c_4_k_cu_a05c62ac_26214cuda3std3__441_GLOBAL__N__700cf96c_4_k_cu_a05c62ac_26216ignoreE:
	.zero		1
	.type		_ZN39_INTERNAL_700cf96c_4_k_cu_a05c62ac_26214cute7productE,@object
	.size		_ZN39_INTERNAL_700cf96c_4_k_cu_a05c62ac_26214cute7productE,(_ZN39_INTERNAL_700cf96c_4_k_cu_a05c62ac_26214cuda3std3__45__cpo3endE - _ZN39_INTERNAL_700cf96c_4_k_cu_a05c62ac_26214cute7productE)
_ZN39_INTERNAL_700cf96c_4_k_cu_a05c62ac_26214cute7productE:
	.zero		1
	.type		_ZN39_INTERNAL_700cf96c_4_k_cu_a05c62ac_26214cuda3std3__45__cpo3endE,@object
	.size		_ZN39_INTERNAL_700cf96c_4_k_cu_a05c62ac_26214cuda3std3__45__cpo3endE,(_ZN39_INTERNAL_700cf96c_4_k_cu_a05c62ac_26214cuda3std3__419piecewise_constructE - _ZN39_INTERNAL_700cf96c_4_k_cu_a05c62ac_26214cuda3std3__45__cpo3endE)
_ZN39_INTERNAL_700cf96c_4_k_cu_a05c62ac_26214cuda3std3__45__cpo3endE:
	.zero		1
	.type		_ZN39_INTERNAL_700cf96c_4_k_cu_a05c62ac_26214cuda3std3__419piecewise_constructE,@object
	.size		_ZN39_INTERNAL_700cf96c_4_k_cu_a05c62ac_26214cuda3std3__419piecewise_constructE,(_ZN39_INTERNAL_700cf96c_4_k_cu_a05c62ac_26214cuda3std3__45__cpo4cendE - _ZN39_INTERNAL_700cf96c_4_k_cu_a05c62ac_26214cuda3std3__419piecewise_constructE)
_ZN39_INTERNAL_700cf96c_4_k_cu_a05c62ac_26214cuda3std3__419piecewise_constructE:
	.zero		1
	.type		_ZN39_INTERNAL_700cf96c_4_k_cu_a05c62ac_26214cuda3std3__45__cpo4cendE,@object
	.size		_ZN39_INTERNAL_700cf96c_4_k_cu_a05c62ac_26214cuda3std3__45__cpo4cendE,(_ZN39_INTERNAL_700cf96c_4_k_cu_a05c62ac_26214cuda3std6ranges3__45__cpo4swapE - _ZN39_INTERNAL_700cf96c_4_k_cu_a05c62ac_26214cuda3std3__45__cpo4cendE)
_ZN39_INTERNAL_700cf96c_4_k_cu_a05c62ac_26214cuda3std3__45__cpo4cendE:
	.zero		1
	.type		_ZN39_INTERNAL_700cf96c_4_k_cu_a05c62ac_26214cuda3std6ranges3__45__cpo4swapE,@object
	.size		_ZN39_INTERNAL_700cf96c_4_k_cu_a05c62ac_26214cuda3std6ranges3__45__cpo4swapE,(.L_7 - _ZN39_INTERNAL_700cf96c_4_k_cu_a05c62ac_26214cuda3std6ranges3__45__cpo4swapE)
_ZN39_INTERNAL_700cf96c_4_k_cu_a05c62ac_26214cuda3std6ranges3__45__cpo4swapE:
	.zero		1
.L_7:


//--------------------- .nv.constant0._ZN7cutlass13device_kernelINS_4gemm6kernel13GemmUniversalIN4cute5tupleIJiiiiEEENS1_10collective13CollectiveMmaINS1_43MainloopSm90TmaGmmaWarpSpecializedSparseFP8ILi17ENS5_IJNS4_1CILi2EEENSA_ILi1EEESC_EEENS1_32KernelTmaWarpSpecializedPingpongEEENS5_IJNSA_ILi64EEESG_NSA_ILi128EEEEEENS_12float_e4m3_tENS5_IJNS4_6LayoutINS5_IJiNS5_IJSB_iEEEiEEENS5_IJlNS5_IJSC_SB_EEElEEEEENSK_INS5_IJNS5_IJSG_iEEENS5_IJSH_iEEEiEEENS5_IJNS5_IJSH_NSA_ILi8192EEEEEENS5_IJSC_lEEElEEEEEEEESJ_NS5_IJlSC_lEEENS4_8TiledMMAINS4_8MMA_AtomIJNS4_4SM904GMMA6SPARSE31GMMA_64x64x64_F32E4M3E4M3_SS_TNILNS13_7ScaleInE1ELS16_1ELNS13_9SparseSelE0EEEEEENSK_INS5_IJSC_SC_SC_EEENS5_IJNSA_ILi0EEES1B_S1B_EEEEENS5_IJNS4_10UnderscoreES1E_S1E_EEEEENS4_13SM90_TMA_LOADENS4_14ComposedLayoutINS4_7SwizzleILi2ELi4ELi3EEENS4_25smem_sparse_ptr_flag_bitsILi2ELi8EEENSK_INS5_IJNS5_IJSC_NSA_ILi8EEEEEENS5_IJSB_SG_EEEEEENS5_IJNS5_IJS1B_SH_EEESN_EEEEEEEvNS4_8identityENS4_23SM90_TMA_LOAD_MULTICASTENS1I_INS1J_ILi3ELi4ELi3EEENS4_18smem_ptr_flag_bitsILi8EEENSK_INS5_IJS1N_SH_EEENS5_IJSH_SC_EEEEEEEvS1V_EENS_8epilogue10collective6detail29Sm90TmaWarpSpecializedAdapterINS26_15DefaultEpilogueIfNS5_IJSC_llEEES2A_NS25_6thread17LinearCombinationIfLi1EffLNS2B_9ScaleType4KindE0ELNS_15FloatRoundStyleE2EfEENS1_15EpilogueDefaultEEEEEvvEEEEvNT_6ParamsE --------------------------
	.section	.nv.constant0._ZN7cutlass13device_kernelINS_4gemm6kernel13GemmUniversalIN4cute5tupleIJiiiiEEENS1_10collective13CollectiveMmaINS1_43MainloopSm90TmaGmmaWarpSpecializedSparseFP8ILi17ENS5_IJNS4_1CILi2EEENSA_ILi1EEESC_EEENS1_32KernelTmaWarpSpecializedPingpongEEENS5_IJNSA_ILi64EEESG_NSA_ILi128EEEEEENS_12float_e4m3_tENS5_IJNS4_6LayoutINS5_IJiNS5_IJSB_iEEEiEEENS5_IJlNS5_IJSC_SB_EEElEEEEENSK_INS5_IJNS5_IJSG_iEEENS5_IJSH_iEEEiEEENS5_IJNS5_IJSH_NSA_ILi8192EEEEEENS5_IJSC_lEEElEEEEEEEESJ_NS5_IJlSC_lEEENS4_8TiledMMAINS4_8MMA_AtomIJNS4_4SM904GMMA6SPARSE31GMMA_64x64x64_F32E4M3E4M3_SS_TNILNS13_7ScaleInE1ELS16_1ELNS13_9SparseSelE0EEEEEENSK_INS5_IJSC_SC_SC_EEENS5_IJNSA_ILi0EEES1B_S1B_EEEEENS5_IJNS4_10UnderscoreES1E_S1E_EEEEENS4_13SM90_TMA_LOADENS4_14ComposedLayoutINS4_7SwizzleILi2ELi4ELi3EEENS4_25smem_sparse_ptr_flag_bitsILi2ELi8EEENSK_INS5_IJNS5_IJSC_NSA_ILi8EEEEEENS5_IJSB_SG_EEEEEENS5_IJNS5_IJS1B_SH_EEESN_EEEEEEEvNS4_8identityENS4_23SM90_TMA_LOAD_MULTICASTENS1I_INS1J_ILi3ELi4ELi3EEENS4_18smem_ptr_flag_bitsILi8EEENSK_INS5_IJS1N_SH_EEENS5_IJSH_SC_EEEEEEEvS1V_EENS_8epilogue10collective6detail29Sm90TmaWarpSpecializedAdapterINS26_15DefaultEpilogueIfNS5_IJSC_llEEES2A_NS25_6thread17LinearCombinationIfLi1EffLNS2B_9ScaleType4KindE0ELNS_15FloatRoundStyleE2EfEENS1_15EpilogueDefaultEEEEEvvEEEEvNT_6ParamsE,"a",@progbits
	.sectionflags	@""
	.align	4
.nv.constant0._ZN7cutlass13device_kernelINS_4gemm6kernel13GemmUniversalIN4cute5tupleIJiiiiEEENS1_10collective13CollectiveMmaINS1_43MainloopSm90TmaGmmaWarpSpecializedSparseFP8ILi17ENS5_IJNS4_1CILi2EEENSA_ILi1EEESC_EEENS1_32KernelTmaWarpSpecializedPingpongEEENS5_IJNSA_ILi64EEESG_NSA_ILi128EEEEEENS_12float_e4m3_tENS5_IJNS4_6LayoutINS5_IJiNS5_IJSB_iEEEiEEENS5_IJlNS5_IJSC_SB_EEElEEEEENSK_INS5_IJNS5_IJSG_iEEENS5_IJSH_iEEEiEEENS5_IJNS5_IJSH_NSA_ILi8192EEEEEENS5_IJSC_lEEElEEEEEEEESJ_NS5_IJlSC_lEEENS4_8TiledMMAINS4_8MMA_AtomIJNS4_4SM904GMMA6SPARSE31GMMA_64x64x64_F32E4M3E4M3_SS_TNILNS13_7ScaleInE1ELS16_1ELNS13_9SparseSelE0EEEEEENSK_INS5_IJSC_SC_SC_EEENS5_IJNSA_ILi0EEES1B_S1B_EEEEENS5_IJNS4_10UnderscoreES1E_S1E_EEEEENS4_13SM90_TMA_LOADENS4_14ComposedLayoutINS4_7SwizzleILi2ELi4ELi3EEENS4_25smem_sparse_ptr_flag_bitsILi2ELi8EEENSK_INS5_IJNS5_IJSC_NSA_ILi8EEEEEENS5_IJSB_SG_EEEEEENS5_IJNS5_IJS1B_SH_EEESN_EEEEEEEvNS4_8identityENS4_23SM90_TMA_LOAD_MULTICASTENS1I_INS1J_ILi3ELi4ELi3EEENS4_18smem_ptr_flag_bitsILi8EEENSK_INS5_IJS1N_SH_EEENS5_IJSH_SC_EEEEEEEvS1V_EENS_8epilogue10collective6detail29Sm90TmaWarpSpecializedAdapterINS26_15DefaultEpilogueIfNS5_IJSC_llEEES2A_NS25_6thread17LinearCombinationIfLi1EffLNS2B_9ScaleType4KindE0ELNS_15FloatRoundStyleE2EfEENS1_15EpilogueDefaultEEEEEvvEEEEvNT_6ParamsE:
	.zero		1920


//--------------------- SYMBOLS --------------------------

	.type		.nv.reservedSmem.offset0,@object
	.size		.nv.reservedSmem.offset0,0x4
